//
// Generated by NVIDIA NVVM Compiler
//
// Compiler Build ID: CL-36424714
// Cuda compilation tools, release 13.0, V13.0.88
// Based on NVVM 20.0.0
//

.version 9.0
.target sm_100
.address_size 64

	// .globl	_Z5countPiS_m
// _ZZ5countPiS_mE5count has been demoted

.visible .entry _Z5countPiS_m(
	.param .u64 .ptr .align 1 _Z5countPiS_m_param_0,
	.param .u64 .ptr .align 1 _Z5countPiS_m_param_1,
	.param .u64 _Z5countPiS_m_param_2
)
{
	.reg .pred 	%p<26>;
	.reg .b16 	%rs<6>;
	.reg .b32 	%r<159>;
	.reg .b64 	%rd<113>;
	// demoted variable
	.shared .align 4 .b8 _ZZ5countPiS_mE5count[1024];
	ld.param.u64 	%rd63, [_Z5countPiS_m_param_0];
	ld.param.u64 	%rd61, [_Z5countPiS_m_param_2];
	cvta.to.global.u64 	%rd1, %rd63;
	mov.u32 	%r11, %ctaid.x;
	cvt.u64.u32 	%rd2, %r11;
	mov.u32 	%r12, %nctaid.x;
	cvt.u64.u32 	%rd3, %r12;
	mov.u32 	%r13, %tid.x;
	cvt.u64.u32 	%rd4, %r13;
	mov.u32 	%r14, %ntid.x;
	cvt.u64.u32 	%rd5, %r14;
	setp.gt.u32 	%p1, %r14, 256;
	mov.b64 	%rd97, 1;
	@%p1 bra 	$L__BB0_2;
	cvt.u16.u64 	%rs1, %rd5;
	div.u16 	%rs2, 256, %rs1;
	cvt.u64.u16 	%rd97, %rs2;
$L__BB0_2:
	mul.lo.s64 	%rd8, %rd97, %rd4;
	setp.gt.u64 	%p2, %rd8, 255;
	@%p2 bra 	$L__BB0_9;
	add.s64 	%rd64, %rd97, -1;
	sub.s64 	%rd65, 255, %rd8;
	min.u64 	%rd9, %rd64, %rd65;
	and.b64  	%rd66, %rd9, 3;
	setp.eq.s64 	%p3, %rd66, 3;
	mov.u64 	%rd100, %rd8;
	@%p3 bra 	$L__BB0_6;
	add.s64 	%rd67, %rd9, 1;
	and.b64  	%rd68, %rd67, 3;
	cvt.u32.u64 	%r15, %rd4;
	cvt.u32.u64 	%r16, %rd97;
	mul.lo.s32 	%r17, %r15, %r16;
	shl.b32 	%r18, %r17, 2;
	mov.u32 	%r19, _ZZ5countPiS_mE5count;
	add.s32 	%r156, %r19, %r18;
	neg.s64 	%rd98, %rd68;
	add.s64 	%rd100, %rd8, %rd68;
$L__BB0_5:
	.pragma "nounroll";
	mov.b32 	%r20, 0;
	st.shared.u32 	[%r156], %r20;
	add.s32 	%r156, %r156, 4;
	add.s64 	%rd98, %rd98, 1;
	setp.ne.s64 	%p4, %rd98, 0;
	@%p4 bra 	$L__BB0_5;
$L__BB0_6:
	setp.lt.u64 	%p5, %rd9, 3;
	@%p5 bra 	$L__BB0_9;
	cvt.u32.u64 	%r21, %rd100;
	shl.b32 	%r22, %r21, 2;
	mov.u32 	%r23, _ZZ5countPiS_mE5count;
	add.s32 	%r24, %r22, %r23;
	add.s32 	%r157, %r24, 8;
	add.s64 	%rd15, %rd8, %rd97;
$L__BB0_8:
	mov.b32 	%r25, 0;
	st.shared.u32 	[%r157+-8], %r25;
	st.shared.u32 	[%r157+-4], %r25;
	st.shared.u32 	[%r157], %r25;
	st.shared.u32 	[%r157+4], %r25;
	add.s64 	%rd17, %rd100, 4;
	setp.lt.u64 	%p6, %rd17, %rd15;
	setp.lt.u64 	%p7, %rd100, 252;
	and.pred  	%p8, %p6, %p7;
	add.s32 	%r157, %r157, 16;
	mov.u64 	%rd100, %rd17;
	@%p8 bra 	$L__BB0_8;
$L__BB0_9:
	bar.sync 	0;
	setp.lt.u64 	%p9, %rd61, %rd3;
	mov.b64 	%rd101, 1;
	@%p9 bra 	$L__BB0_13;
	and.b64  	%rd70, %rd61, -4294967296;
	setp.ne.s64 	%p10, %rd70, 0;
	@%p10 bra 	$L__BB0_12;
	cvt.u32.u64 	%r26, %rd3;
	cvt.u32.u64 	%r27, %rd61;
	div.u32 	%r28, %r27, %r26;
	cvt.u64.u32 	%rd101, %r28;
	bra.uni 	$L__BB0_13;
$L__BB0_12:
	div.u64 	%rd101, %rd61, %rd3;
$L__BB0_13:
	mul.lo.s64 	%rd21, %rd101, %rd2;
	setp.lt.u64 	%p11, %rd101, %rd5;
	mov.b64 	%rd102, 1;
	@%p11 bra 	$L__BB0_17;
	and.b64  	%rd72, %rd101, -4294967296;
	setp.ne.s64 	%p12, %rd72, 0;
	@%p12 bra 	$L__BB0_16;
	cvt.u32.u64 	%r29, %rd5;
	cvt.u32.u64 	%r30, %rd101;
	div.u32 	%r31, %r30, %r29;
	cvt.u64.u32 	%rd102, %r31;
	bra.uni 	$L__BB0_17;
$L__BB0_16:
	div.u64 	%rd102, %rd101, %rd5;
$L__BB0_17:
	mul.lo.s64 	%rd25, %rd102, %rd4;
	add.s64 	%rd106, %rd25, %rd21;
	add.s64 	%rd27, %rd106, %rd102;
	add.s64 	%rd28, %rd21, %rd101;
	min.u64 	%rd73, %rd27, %rd28;
	min.u64 	%rd74, %rd61, %rd73;
	setp.le.u64 	%p13, %rd74, %rd106;
	@%p13 bra 	$L__BB0_30;
	add.s64 	%rd77, %rd106, 1;
	max.u64 	%rd78, %rd74, %rd77;
	sub.s64 	%rd29, %rd78, %rd106;
	sub.s64 	%rd79, %rd25, %rd78;
	add.s64 	%rd80, %rd79, %rd21;
	setp.gt.u64 	%p14, %rd80, -16;
	@%p14 bra 	$L__BB0_21;
	and.b64  	%rd104, %rd29, -16;
	shl.b64 	%rd81, %rd106, 2;
	add.s64 	%rd82, %rd81, %rd1;
	add.s64 	%rd103, %rd82, 32;
	mov.u32 	%r34, _ZZ5countPiS_mE5count;
$L__BB0_20:
	.pragma "nounroll";
	ld.global.u32 	%r32, [%rd103+-32];
	shl.b32 	%r33, %r32, 2;
	add.s32 	%r35, %r34, %r33;
	atom.shared.add.u32 	%r36, [%r35], 1;
	ld.global.u32 	%r37, [%rd103+-28];
	shl.b32 	%r38, %r37, 2;
	add.s32 	%r39, %r34, %r38;
	atom.shared.add.u32 	%r40, [%r39], 1;
	ld.global.u32 	%r41, [%rd103+-24];
	shl.b32 	%r42, %r41, 2;
	add.s32 	%r43, %r34, %r42;
	atom.shared.add.u32 	%r44, [%r43], 1;
	ld.global.u32 	%r45, [%rd103+-20];
	shl.b32 	%r46, %r45, 2;
	add.s32 	%r47, %r34, %r46;
	atom.shared.add.u32 	%r48, [%r47], 1;
	ld.global.u32 	%r49, [%rd103+-16];
	shl.b32 	%r50, %r49, 2;
	add.s32 	%r51, %r34, %r50;
	atom.shared.add.u32 	%r52, [%r51], 1;
	ld.global.u32 	%r53, [%rd103+-12];
	shl.b32 	%r54, %r53, 2;
	add.s32 	%r55, %r34, %r54;
	atom.shared.add.u32 	%r56, [%r55], 1;
	ld.global.u32 	%r57, [%rd103+-8];
	shl.b32 	%r58, %r57, 2;
	add.s32 	%r59, %r34, %r58;
	atom.shared.add.u32 	%r60, [%r59], 1;
	ld.global.u32 	%r61, [%rd103+-4];
	shl.b32 	%r62, %r61, 2;
	add.s32 	%r63, %r34, %r62;
	atom.shared.add.u32 	%r64, [%r63], 1;
	ld.global.u32 	%r65, [%rd103];
	shl.b32 	%r66, %r65, 2;
	add.s32 	%r67, %r34, %r66;
	atom.shared.add.u32 	%r68, [%r67], 1;
	ld.global.u32 	%r69, [%rd103+4];
	shl.b32 	%r70, %r69, 2;
	add.s32 	%r71, %r34, %r70;
	atom.shared.add.u32 	%r72, [%r71], 1;
	ld.global.u32 	%r73, [%rd103+8];
	shl.b32 	%r74, %r73, 2;
	add.s32 	%r75, %r34, %r74;
	atom.shared.add.u32 	%r76, [%r75], 1;
	ld.global.u32 	%r77, [%rd103+12];
	shl.b32 	%r78, %r77, 2;
	add.s32 	%r79, %r34, %r78;
	atom.shared.add.u32 	%r80, [%r79], 1;
	ld.global.u32 	%r81, [%rd103+16];
	shl.b32 	%r82, %r81, 2;
	add.s32 	%r83, %r34, %r82;
	atom.shared.add.u32 	%r84, [%r83], 1;
	ld.global.u32 	%r85, [%rd103+20];
	shl.b32 	%r86, %r85, 2;
	add.s32 	%r87, %r34, %r86;
	atom.shared.add.u32 	%r88, [%r87], 1;
	ld.global.u32 	%r89, [%rd103+24];
	shl.b32 	%r90, %r89, 2;
	add.s32 	%r91, %r34, %r90;
	atom.shared.add.u32 	%r92, [%r91], 1;
	ld.global.u32 	%r93, [%rd103+28];
	shl.b32 	%r94, %r93, 2;
	add.s32 	%r95, %r34, %r94;
	atom.shared.add.u32 	%r96, [%r95], 1;
	add.s64 	%rd106, %rd106, 16;
	add.s64 	%rd104, %rd104, -16;
	add.s64 	%rd103, %rd103, 64;
	setp.ne.s64 	%p15, %rd104, 0;
	@%p15 bra 	$L__BB0_20;
$L__BB0_21:
	and.b64  	%rd39, %rd29, 15;
	setp.eq.s64 	%p16, %rd39, 0;
	@%p16 bra 	$L__BB0_30;
	and.b64  	%rd40, %rd29, 7;
	setp.lt.u64 	%p17, %rd39, 8;
	@%p17 bra 	$L__BB0_24;
	shl.b64 	%rd83, %rd106, 2;
	add.s64 	%rd84, %rd1, %rd83;
	ld.global.u32 	%r97, [%rd84];
	shl.b32 	%r98, %r97, 2;
	mov.u32 	%r99, _ZZ5countPiS_mE5count;
	add.s32 	%r100, %r99, %r98;
	atom.shared.add.u32 	%r101, [%r100], 1;
	ld.global.u32 	%r102, [%rd84+4];
	shl.b32 	%r103, %r102, 2;
	add.s32 	%r104, %r99, %r103;
	atom.shared.add.u32 	%r105, [%r104], 1;
	ld.global.u32 	%r106, [%rd84+8];
	shl.b32 	%r107, %r106, 2;
	add.s32 	%r108, %r99, %r107;
	atom.shared.add.u32 	%r109, [%r108], 1;
	ld.global.u32 	%r110, [%rd84+12];
	shl.b32 	%r111, %r110, 2;
	add.s32 	%r112, %r99, %r111;
	atom.shared.add.u32 	%r113, [%r112], 1;
	ld.global.u32 	%r114, [%rd84+16];
	shl.b32 	%r115, %r114, 2;
	add.s32 	%r116, %r99, %r115;
	atom.shared.add.u32 	%r117, [%r116], 1;
	ld.global.u32 	%r118, [%rd84+20];
	shl.b32 	%r119, %r118, 2;
	add.s32 	%r120, %r99, %r119;
	atom.shared.add.u32 	%r121, [%r120], 1;
	ld.global.u32 	%r122, [%rd84+24];
	shl.b32 	%r123, %r122, 2;
	add.s32 	%r124, %r99, %r123;
	atom.shared.add.u32 	%r125, [%r124], 1;
	ld.global.u32 	%r126, [%rd84+28];
	shl.b32 	%r127, %r126, 2;
	add.s32 	%r128, %r99, %r127;
	atom.shared.add.u32 	%r129, [%r128], 1;
	add.s64 	%rd106, %rd106, 8;
$L__BB0_24:
	setp.eq.s64 	%p18, %rd40, 0;
	@%p18 bra 	$L__BB0_30;
	and.b64  	%rd43, %rd29, 3;
	setp.lt.u64 	%p19, %rd40, 4;
	@%p19 bra 	$L__BB0_27;
	shl.b64 	%rd85, %rd106, 2;
	add.s64 	%rd86, %rd1, %rd85;
	ld.global.u32 	%r130, [%rd86];
	shl.b32 	%r131, %r130, 2;
	mov.u32 	%r132, _ZZ5countPiS_mE5count;
	add.s32 	%r133, %r132, %r131;
	atom.shared.add.u32 	%r134, [%r133], 1;
	ld.global.u32 	%r135, [%rd86+4];
	shl.b32 	%r136, %r135, 2;
	add.s32 	%r137, %r132, %r136;
	atom.shared.add.u32 	%r138, [%r137], 1;
	ld.global.u32 	%r139, [%rd86+8];
	shl.b32 	%r140, %r139, 2;
	add.s32 	%r141, %r132, %r140;
	atom.shared.add.u32 	%r142, [%r141], 1;
	ld.global.u32 	%r143, [%rd86+12];
	shl.b32 	%r144, %r143, 2;
	add.s32 	%r145, %r132, %r144;
	atom.shared.add.u32 	%r146, [%r145], 1;
	add.s64 	%rd106, %rd106, 4;
$L__BB0_27:
	setp.eq.s64 	%p20, %rd43, 0;
	@%p20 bra 	$L__BB0_30;
	shl.b64 	%rd87, %rd106, 2;
	add.s64 	%rd110, %rd1, %rd87;
	neg.s64 	%rd109, %rd43;
	mov.u32 	%r149, _ZZ5countPiS_mE5count;
$L__BB0_29:
	.pragma "nounroll";
	ld.global.u32 	%r147, [%rd110];
	shl.b32 	%r148, %r147, 2;
	add.s32 	%r150, %r149, %r148;
	atom.shared.add.u32 	%r151, [%r150], 1;
	add.s64 	%rd110, %rd110, 4;
	add.s64 	%rd109, %rd109, 1;
	setp.ne.s64 	%p21, %rd109, 0;
	@%p21 bra 	$L__BB0_29;
$L__BB0_30:
	cvt.u32.u64 	%r152, %rd5;
	setp.gt.u32 	%p22, %r152, 256;
	bar.sync 	0;
	mov.b64 	%rd111, 1;
	@%p22 bra 	$L__BB0_32;
	cvt.u16.u64 	%rs3, %rd5;
	div.u16 	%rs4, 256, %rs3;
	cvt.u64.u16 	%rd111, %rs4;
$L__BB0_32:
	mul.lo.s64 	%rd54, %rd111, %rd4;
	mov.u32 	%r153, %ctaid.x;
	mul.wide.u32 	%rd89, %r153, 256;
	add.s64 	%rd55, %rd54, %rd89;
	add.s64 	%rd90, %rd55, %rd111;
	add.s64 	%rd91, %rd89, 256;
	setp.gt.u64 	%p23, %rd90, %rd91;
	@%p23 bra 	$L__BB0_36;
	ld.param.u64 	%rd96, [_Z5countPiS_m_param_1];
	cvta.to.global.u64 	%rd92, %rd96;
	shl.b64 	%rd93, %rd55, 2;
	add.s64 	%rd56, %rd92, %rd93;
	cvt.u32.u64 	%r7, %rd54;
	setp.eq.s64 	%p24, %rd111, 0;
	@%p24 bra 	$L__BB0_36;
	shl.b64 	%rd57, %rd111, 2;
	shl.b32 	%r154, %r7, 2;
	mov.u32 	%r155, _ZZ5countPiS_mE5count;
	add.s32 	%r158, %r155, %r154;
	mov.b64 	%rd112, 0;
$L__BB0_35:
	ld.shared.u8 	%rs5, [%r158];
	add.s64 	%rd95, %rd56, %rd112;
	st.global.u8 	[%rd95], %rs5;
	add.s64 	%rd112, %rd112, 1;
	add.s32 	%r158, %r158, 1;
	setp.lt.u64 	%p25, %rd112, %rd57;
	@%p25 bra 	$L__BB0_35;
$L__BB0_36:
	ret;

}


// ===== COMPILED SASS (sm_100) =====

	.target	sm_100

	.elftype	@"ET_EXEC"


//--------------------- .note.nv.tkinfo           --------------------------
	.section	.note.nv.tkinfo,"",@"SHT_NOTE"
	.sectionflags	@"SHF_NOTE_NV_TKINFO"
	.tkinfo
        /*0018*/ 	.word	0x00000002
        /*0030*/ 	.string	""
        /*0030*/ 	.string	"ptxas"
        /*0030*/ 	.string	"Cuda compilation tools, release 13.0, V13.0.88"
        /*0030*/ 	.string	"Build cuda_13.0.r13.0/compiler.36424714_0"
        /*0030*/ 	.string	"-arch sm_100 -m 64 "



//--------------------- .note.nv.cuinfo           --------------------------
	.section	.note.nv.cuinfo,"",@"SHT_NOTE"
	.sectionflags	@"SHF_NOTE_NV_CUINFO"
        /*0018*/ 	.short	0x0002
        /*001a*/ 	.short	0x0064
        /*001c*/ 	.short	0x0082
	.zero		2


//--------------------- .nv.info                  --------------------------
	.section	.nv.info,"",@"SHT_CUDA_INFO"
	.align	4


	//----- nvinfo : EIATTR_REGCOUNT
	.align		4
        /*0000*/ 	.byte	0x04, 0x2f
        /*0002*/ 	.short	(.L_1 - .L_0)
	.align		4
.L_0:
        /*0004*/ 	.word	index@(_Z5countPiS_m)
        /*0008*/ 	.word	0x00000020


	//----- nvinfo : EIATTR_FRAME_SIZE
	.align		4
.L_1:
        /*000c*/ 	.byte	0x04, 0x11
        /*000e*/ 	.short	(.L_3 - .L_2)
	.align		4
.L_2:
        /*0010*/ 	.word	index@($__internal_1_$__cuda_sm20_div_u64)
        /*0014*/ 	.word	0x00000000


	//----- nvinfo : EIATTR_FRAME_SIZE
	.align		4
.L_3:
        /*0018*/ 	.byte	0x04, 0x11
        /*001a*/ 	.short	(.L_5 - .L_4)
	.align		4
.L_4:
        /*001c*/ 	.word	index@($__internal_0_$__cuda_sm20_div_u16)
        /*0020*/ 	.word	0x00000000


	//----- nvinfo : EIATTR_FRAME_SIZE
	.align		4
.L_5:
        /*0024*/ 	.byte	0x04, 0x11
        /*0026*/ 	.short	(.L_7 - .L_6)
	.align		4
.L_6:
        /*0028*/ 	.word	index@(_Z5countPiS_m)
        /*002c*/ 	.word	0x00000000


	//----- nvinfo : EIATTR_MIN_STACK_SIZE
	.align		4
.L_7:
        /*0030*/ 	.byte	0x04, 0x12
        /*0032*/ 	.short	(.L_9 - .L_8)
	.align		4
.L_8:
        /*0034*/ 	.word	index@(_Z5countPiS_m)
        /*0038*/ 	.word	0x00000000
.L_9:


//--------------------- .nv.compat                --------------------------
	.section	.nv.compat,"",@"SHT_CUDA_COMPAT_INFO"
	.align	4
        /*0000*/ 	.byte	0x02, 0x09, 0x00, 0x00, 0x02, 0x02, 0x01, 0x00, 0x02, 0x05, 0x05, 0x00, 0x03, 0x07, 0x01, 0x01
        /*0010*/ 	.byte	0x02, 0x03, 0x00, 0x00, 0x02, 0x06, 0x01, 0x00, 0x04, 0x0b, 0x08, 0x00, 0x01, 0x00, 0x00, 0x00
        /*0020*/ 	.byte	0x00, 0x00, 0x00, 0x00


//--------------------- .nv.info._Z5countPiS_m    --------------------------
	.section	.nv.info._Z5countPiS_m,"",@"SHT_CUDA_INFO"
	.sectionflags	@""
	.align	4


	//----- nvinfo : EIATTR_CUDA_API_VERSION
	.align		4
        /*0000*/ 	.byte	0x04, 0x37
        /*0002*/ 	.short	(.L_11 - .L_10)
.L_10:
        /*0004*/ 	.word	0x00000082


	//----- nvinfo : EIATTR_KPARAM_INFO
	.align		4
.L_11:
        /*0008*/ 	.byte	0x04, 0x17
        /*000a*/ 	.short	(.L_13 - .L_12)
.L_12:
        /*000c*/ 	.word	0x00000000
        /*0010*/ 	.short	0x0002
        /*0012*/ 	.short	0x0010
        /*0014*/ 	.byte	0x00, 0xf0, 0x21, 0x00


	//----- nvinfo : EIATTR_KPARAM_INFO
	.align		4
.L_13:
        /*0018*/ 	.byte	0x04, 0x17
        /*001a*/ 	.short	(.L_15 - .L_14)
.L_14:
        /*001c*/ 	.word	0x00000000
        /*0020*/ 	.short	0x0001
        /*0022*/ 	.short	0x0008
        /*0024*/ 	.byte	0x00, 0xf5, 0x21, 0x00


	//----- nvinfo : EIATTR_KPARAM_INFO
	.align		4
.L_15:
        /*0028*/ 	.byte	0x04, 0x17
        /*002a*/ 	.short	(.L_17 - .L_16)
.L_16:
        /*002c*/ 	.word	0x00000000
        /*0030*/ 	.short	0x0000
        /*0032*/ 	.short	0x0000
        /*0034*/ 	.byte	0x00, 0xf5, 0x21, 0x00


	//----- nvinfo : EIATTR_SPARSE_MMA_MASK
	.align		4
.L_17:
        /*0038*/ 	.byte	0x03, 0x50
        /*003a*/ 	.short	0x0000


	//----- nvinfo : EIATTR_MAXREG_COUNT
	.align		4
        /*003c*/ 	.byte	0x03, 0x1b
        /*003e*/ 	.short	0x00ff


	//----- nvinfo : EIATTR_NUM_BARRIERS
	.align		4
        /*0040*/ 	.byte	0x02, 0x4c
        /*0042*/ 	.byte	0x01
	.zero		1


	//----- nvinfo : EIATTR_MERCURY_ISA_VERSION
	.align		4
        /*0044*/ 	.byte	0x03, 0x5f
        /*0046*/ 	.short	0x0101


	//----- nvinfo : EIATTR_VRC_CTA_INIT_COUNT
	.align		4
        /*0048*/ 	.byte	0x02, 0x4a
	.zero		1
	.zero		1


	//----- nvinfo : EIATTR_EXIT_INSTR_OFFSETS
	.align		4
        /*004c*/ 	.byte	0x04, 0x1c
        /*004e*/ 	.short	(.L_19 - .L_18)


	//   ....[0]....
.L_18:
        /*0050*/ 	.word	0x000017d0


	//   ....[1]....
        /*0054*/ 	.word	0x00001830


	//   ....[2]....
        /*0058*/ 	.word	0x00001c70


	//   ....[3]....
        /*005c*/ 	.word	0x00001cc0


	//----- nvinfo : EIATTR_CRS_STACK_SIZE
	.align		4
.L_19:
        /*0060*/ 	.byte	0x04, 0x1e
        /*0062*/ 	.short	(.L_21 - .L_20)
.L_20:
        /*0064*/ 	.word	0x00000000


	//----- nvinfo : EIATTR_CBANK_PARAM_SIZE
	.align		4
.L_21:
        /*0068*/ 	.byte	0x03, 0x19
        /*006a*/ 	.short	0x0018


	//----- nvinfo : EIATTR_PARAM_CBANK
	.align		4
        /*006c*/ 	.byte	0x04, 0x0a
        /*006e*/ 	.short	(.L_23 - .L_22)
	.align		4
.L_22:
        /*0070*/ 	.word	index@(.nv.constant0._Z5countPiS_m)
        /*0074*/ 	.short	0x0380
        /*0076*/ 	.short	0x0018


	//----- nvinfo : EIATTR_SW_WAR
	.align		4
.L_23:
        /*0078*/ 	.byte	0x04, 0x36
        /*007a*/ 	.short	(.L_25 - .L_24)
.L_24:
        /*007c*/ 	.word	0x00000008
.L_25:


//--------------------- .nv.callgraph             --------------------------
	.section	.nv.callgraph,"",@"SHT_CUDA_CALLGRAPH"
	.align	4
	.sectionentsize	8
	.align		4
        /*0000*/ 	.word	0x00000000
	.align		4
        /*0004*/ 	.word	0xffffffff
	.align		4
        /*0008*/ 	.word	0x00000000
	.align		4
        /*000c*/ 	.word	0xfffffffe
	.align		4
        /*0010*/ 	.word	0x00000000
	.align		4
        /*0014*/ 	.word	0xfffffffd
	.align		4
        /*0018*/ 	.word	0x00000000
	.align		4
        /*001c*/ 	.word	0xfffffffc


//--------------------- .text._Z5countPiS_m       --------------------------
	.section	.text._Z5countPiS_m,"ax",@progbits
	.align	128
        .global         _Z5countPiS_m
        .type           _Z5countPiS_m,@function
        .size           _Z5countPiS_m,(.L_x_27 - _Z5countPiS_m)
        .other          _Z5countPiS_m,@"STO_CUDA_ENTRY STV_DEFAULT"
_Z5countPiS_m:
.text._Z5countPiS_m:
[----:B------:R-:W-:Y:S01]  /*0000*/  LDC R1, c[0x0][0x37c] ;  /* 0x0000df00ff017b82 */ /* 0x000fe20000000800 */
[----:B------:R-:W0:Y:S07]  /*0010*/  LDCU UR7, c[0x0][0x370] ;  /* 0x00006e00ff0777ac */ /* 0x000e2e0008000800 */
[----:B------:R-:W1:Y:S01]  /*0020*/  LDC R0, c[0x0][0x360] ;  /* 0x0000d800ff007b82 */ /* 0x000e620000000800 */
[----:B------:R-:W2:Y:S01]  /*0030*/  S2R R4, SR_TID.X ;  /* 0x0000000000047919 */ /* 0x000ea20000002100 */
[----:B------:R-:W-:Y:S01]  /*0040*/  IMAD.MOV.U32 R2, RZ, RZ, 0x1 ;  /* 0x00000001ff027424 */ /* 0x000fe200078e00ff */
[----:B------:R-:W-:Y:S01]  /*0050*/  UMOV UR8, 0x100 ;  /* 0x0000010000087882 */ /* 0x000fe20000000000 */
[----:B------:R-:W-:-:S04]  /*0060*/  IMAD.MOV.U32 R3, RZ, RZ, 0x0 ;  /* 0x00000000ff037424 */ /* 0x000fc800078e00ff */
[----:B------:R-:W3:Y:S01]  /*0070*/  S2UR UR6, SR_CTAID.X ;  /* 0x00000000000679c3 */ /* 0x000ee20000002500 */
[----:B-1----:R-:W-:-:S13]  /*0080*/  ISETP.GT.U32.AND P0, PT, R0, 0x100, PT ;  /* 0x000001000000780c */ /* 0x002fda0003f04070 */
[----:B0-23--:R-:W-:Y:S05]  /*0090*/  @P0 BRA `(.L_x_0) ;  /* 0x0000000000140947 */ /* 0x00dfea0003800000 */
[----:B------:R-:W-:Y:S02]  /*00a0*/  LOP3.LUT R7, R0, 0xffff, RZ, 0xc0, !PT ;  /* 0x0000ffff00077812 */ /* 0x000fe400078ec0ff */
[----:B------:R-:W-:-:S07]  /*00b0*/  MOV R8, 0xd0 ;  /* 0x000000d000087802 */ /* 0x000fce0000000f00 */
[----:B------:R-:W-:Y:S05]  /*00c0*/  CALL.REL.NOINC `($__internal_0_$__cuda_sm20_div_u16) ;  /* 0x0000001c00007944 */ /* 0x000fea0003c00000 */
[----:B------:R-:W-:Y:S01]  /*00d0*/  LOP3.LUT R2, R7, 0xffff, RZ, 0xc0, !PT ;  /* 0x0000ffff07027812 */ /* 0x000fe200078ec0ff */
[----:B------:R-:W-:-:S07]  /*00e0*/  IMAD.MOV.U32 R3, RZ, RZ, RZ ;  /* 0x000000ffff037224 */ /* 0x000fce00078e00ff */
.L_x_0:
[-C--:B------:R-:W-:Y:S01]  /*00f0*/  IMAD.WIDE.U32 R6, R2, R4.reuse, RZ ;  /* 0x0000000402067225 */ /* 0x080fe200078e00ff */
[----:B------:R-:W-:Y:S03]  /*0100*/  BSSY.RECONVERGENT B0, `(.L_x_1) ;  /* 0x0000040000007945 */ /* 0x000fe60003800200 */
[----:B------:R-:W-:Y:S01]  /*0110*/  IMAD R5, R3, R4, RZ ;  /* 0x0000000403057224 */ /* 0x000fe200078e02ff */
[----:B------:R-:W-:-:S03]  /*0120*/  ISETP.GT.U32.AND P0, PT, R6, 0xff, PT ;  /* 0x000000ff0600780c */ /* 0x000fc60003f04070 */
[----:B------:R-:W-:-:S05]  /*0130*/  IMAD.IADD R13, R7, 0x1, R5 ;  /* 0x00000001070d7824 */ /* 0x000fca00078e0205 */
[----:B------:R-:W-:-:S13]  /*0140*/  ISETP.GT.U32.AND.EX P0, PT, R13, RZ, PT, P0 ;  /* 0x000000ff0d00720c */ /* 0x000fda0003f04100 */
[----:B------:R-:W-:Y:S05]  /*0150*/  @P0 BRA `(.L_x_2) ;  /* 0x0000000000e80947 */ /* 0x000fea0003800000 */
[----:B------:R-:W-:Y:S01]  /*0160*/  IADD3 R5, P2, PT, -R6, 0xff, RZ ;  /* 0x000000ff06057810 */ /* 0x000fe20007f5e1ff */
[----:B------:R-:W-:Y:S01]  /*0170*/  BSSY.RECONVERGENT B1, `(.L_x_3) ;  /* 0x0000022000017945 */ /* 0x000fe20003800200 */
[----:B------:R-:W-:Y:S01]  /*0180*/  IADD3 R10, P1, PT, R2, -0x1, RZ ;  /* 0xffffffff020a7810 */ /* 0x000fe20007f3e0ff */
[--C-:B------:R-:W-:Y:S02]  /*0190*/  IMAD.MOV.U32 R11, RZ, RZ, R13.reuse ;  /* 0x000000ffff0b7224 */ /* 0x100fe400078e000d */
[----:B------:R-:W-:Y:S01]  /*01a0*/  IMAD.X R8, RZ, RZ, ~R13, P2 ;  /* 0x000000ffff087224 */ /* 0x000fe200010e0e0d */
[----:B------:R-:W-:Y:S02]  /*01b0*/  ISETP.LT.U32.AND P0, PT, R10, R5, PT ;  /* 0x000000050a00720c */ /* 0x000fe40003f01070 */
[----:B------:R-:W-:-:S04]  /*01c0*/  IADD3.X R9, PT, PT, R3, -0x1, RZ, P1, !PT ;  /* 0xffffffff03097810 */ /* 0x000fc80000ffe4ff */
[----:B------:R-:W-:-:S04]  /*01d0*/  ISETP.LT.U32.AND.EX P0, PT, R9, R8, PT, P0 ;  /* 0x000000080900720c */ /* 0x000fc80003f01100 */
[----:B------:R-:W-:Y:S02]  /*01e0*/  SEL R5, R10, R5, P0 ;  /* 0x000000050a057207 */ /* 0x000fe40000000000 */
[----:B------:R-:W-:Y:S02]  /*01f0*/  SEL R8, R9, R8, P0 ;  /* 0x0000000809087207 */ /* 0x000fe40000000000 */
[C---:B------:R-:W-:Y:S02]  /*0200*/  LOP3.LUT R10, R5.reuse, 0x3, RZ, 0xc0, !PT ;  /* 0x00000003050a7812 */ /* 0x040fe400078ec0ff */
[----:B------:R-:W-:Y:S02]  /*0210*/  ISETP.GE.U32.AND P0, PT, R5, 0x3, PT ;  /* 0x000000030500780c */ /* 0x000fe40003f06070 */
[----:B------:R-:W-:Y:S01]  /*0220*/  ISETP.NE.U32.AND P1, PT, R10, 0x3, PT ;  /* 0x000000030a00780c */ /* 0x000fe20003f25070 */
[----:B------:R-:W-:Y:S01]  /*0230*/  IMAD.MOV.U32 R10, RZ, RZ, R6 ;  /* 0x000000ffff0a7224 */ /* 0x000fe200078e0006 */
[----:B------:R-:W-:-:S02]  /*0240*/  ISETP.GE.U32.AND.EX P0, PT, R8, RZ, PT, P0 ;  /* 0x000000ff0800720c */ /* 0x000fc40003f06100 */
[----:B------:R-:W-:-:S13]  /*0250*/  ISETP.NE.AND.EX P1, PT, RZ, RZ, PT, P1 ;  /* 0x000000ffff00720c */ /* 0x000fda0003f25310 */
[----:B------:R-:W-:Y:S05]  /*0260*/  @!P1 BRA `(.L_x_4) ;  /* 0x0000000000489947 */ /* 0x000fea0003800000 */
[----:B------:R-:W0:Y:S01]  /*0270*/  S2UR UR5, SR_CgaCtaId ;  /* 0x00000000000579c3 */ /* 0x000e220000008800 */
[----:B------:R-:W-:Y:S01]  /*0280*/  VIADD R9, R5, 0x1 ;  /* 0x0000000105097836 */ /* 0x000fe20000000000 */
[----:B------:R-:W-:Y:S01]  /*0290*/  UMOV UR4, 0x400 ;  /* 0x0000040000047882 */ /* 0x000fe20000000000 */
[----:B------:R-:W-:-:S03]  /*02a0*/  IMAD R5, R4, R2, RZ ;  /* 0x0000000204057224 */ /* 0x000fc600078e02ff */
[----:B------:R-:W-:-:S04]  /*02b0*/  LOP3.LUT R9, R9, 0x3, RZ, 0xc0, !PT ;  /* 0x0000000309097812 */ /* 0x000fc800078ec0ff */
[----:B------:R-:W-:Y:S02]  /*02c0*/  IADD3 R10, P1, PT, R9, R6, RZ ;  /* 0x00000006090a7210 */ /* 0x000fe40007f3e0ff */
[----:B------:R-:W-:-:S03]  /*02d0*/  IADD3 R8, P2, PT, RZ, -R9, RZ ;  /* 0x80000009ff087210 */ /* 0x000fc60007f5e0ff */
[----:B------:R-:W-:Y:S02]  /*02e0*/  IMAD.X R11, RZ, RZ, R13, P1 ;  /* 0x000000ffff0b7224 */ /* 0x000fe400008e060d */
[----:B------:R-:W-:Y:S01]  /*02f0*/  IMAD.X R9, RZ, RZ, -0x1, P2 ;  /* 0xffffffffff097424 */ /* 0x000fe200010e06ff */
[----:B0-----:R-:W-:-:S06]  /*0300*/  ULEA UR4, UR5, UR4, 0x18 ;  /* 0x0000000405047291 */ /* 0x001fcc000f8ec0ff */
[----:B------:R-:W-:-:S07]  /*0310*/  LEA R5, R5, UR4, 0x2 ;  /* 0x0000000405057c11 */ /* 0x000fce000f8e10ff */
.L_x_5:
[----:B------:R-:W-:Y:S01]  /*0320*/  IADD3 R8, P1, PT, R8, 0x1, RZ ;  /* 0x0000000108087810 */ /* 0x000fe20007f3e0ff */
[----:B------:R0:W-:Y:S04]  /*0330*/  STS [R5], RZ ;  /* 0x000000ff05007388 */ /* 0x0001e80000000800 */
[----:B------:R-:W-:Y:S01]  /*0340*/  IMAD.X R9, RZ, RZ, R9, P1 ;  /* 0x000000ffff097224 */ /* 0x000fe200008e0609 */
[----:B------:R-:W-:Y:S01]  /*0350*/  ISETP.NE.U32.AND P1, PT, R8, RZ, PT ;  /* 0x000000ff0800720c */ /* 0x000fe20003f25070 */
[----:B0-----:R-:W-:-:S03]  /*0360*/  VIADD R5, R5, 0x4 ;  /* 0x0000000405057836 */ /* 0x001fc60000000000 */
[----:B------:R-:W-:-:S13]  /*0370*/  ISETP.NE.AND.EX P1, PT, R9, RZ, PT, P1 ;  /* 0x000000ff0900720c */ /* 0x000fda0003f25310 */
[----:B------:R-:W-:Y:S05]  /*0380*/  @P1 BRA `(.L_x_5) ;  /* 0xfffffffc00e41947 */ /* 0x000fea000383ffff */
.L_x_4:
[----:B------:R-:W-:Y:S05]  /*0390*/  BSYNC.RECONVERGENT B1 ;  /* 0x0000000000017941 */ /* 0x000fea0003800200 */
.L_x_3:
[----:B------:R-:W-:Y:S05]  /*03a0*/  @!P0 BRA `(.L_x_2) ;  /* 0x0000000000548947 */ /* 0x000fea0003800000 */
[----:B------:R-:W0:Y:S01]  /*03b0*/  S2UR UR5, SR_CgaCtaId ;  /* 0x00000000000579c3 */ /* 0x000e220000008800 */
[----:B------:R-:W-:Y:S01]  /*03c0*/  UMOV UR4, 0x400 ;  /* 0x0000040000047882 */ /* 0x000fe20000000000 */
[----:B------:R-:W-:-:S05]  /*03d0*/  IADD3 R6, P0, PT, R2, R6, RZ ;  /* 0x0000000602067210 */ /* 0x000fca0007f1e0ff */
[----:B------:R-:W-:Y:S01]  /*03e0*/  IMAD.X R8, R3, 0x1, R13, P0 ;  /* 0x0000000103087824 */ /* 0x000fe200000e060d */
[----:B0-----:R-:W-:-:S06]  /*03f0*/  ULEA UR4, UR5, UR4, 0x18 ;  /* 0x0000000405047291 */ /* 0x001fcc000f8ec0ff */
[----:B------:R-:W-:-:S05]  /*0400*/  LEA R2, R10, UR4, 0x2 ;  /* 0x000000040a027c11 */ /* 0x000fca000f8e10ff */
[----:B------:R-:W-:-:S07]  /*0410*/  VIADD R2, R2, 0x8 ;  /* 0x0000000802027836 */ /* 0x000fce0000000000 */
.L_x_6:
[C---:B------:R-:W-:Y:S01]  /*0420*/  IADD3 R3, P2, PT, R10.reuse, 0x4, RZ ;  /* 0x000000040a037810 */ /* 0x040fe20007f5e0ff */
[----:B------:R-:W-:Y:S01]  /*0430*/  STS [R2+-0x8], RZ ;  /* 0xfffff8ff02007388 */ /* 0x000fe20000000800 */
[----:B------:R-:W-:Y:S02]  /*0440*/  ISETP.GE.U32.AND P1, PT, R10, 0xfc, PT ;  /* 0x000000fc0a00780c */ /* 0x000fe40003f26070 */
[----:B------:R-:W-:Y:S01]  /*0450*/  ISETP.GE.U32.AND P0, PT, R3, R6, PT ;  /* 0x000000060300720c */ /* 0x000fe20003f06070 */
[----:B------:R-:W-:Y:S01]  /*0460*/  IMAD.X R5, RZ, RZ, R11, P2 ;  /* 0x000000ffff057224 */ /* 0x000fe200010e060b */
[----:B------:R-:W-:Y:S01]  /*0470*/  ISETP.GE.U32.AND.EX P1, PT, R11, RZ, PT, P1 ;  /* 0x000000ff0b00720c */ /* 0x000fe20003f26110 */
[----:B------:R-:W-:Y:S01]  /*0480*/  STS [R2+-0x4], RZ ;  /* 0xfffffcff02007388 */ /* 0x000fe20000000800 */
[----:B------:R-:W-:Y:S02]  /*0490*/  IMAD.MOV.U32 R10, RZ, RZ, R3 ;  /* 0x000000ffff0a7224 */ /* 0x000fe400078e0003 */
[----:B------:R-:W-:Y:S01]  /*04a0*/  ISETP.GE.U32.AND.EX P0, PT, R5, R8, PT, P0 ;  /* 0x000000080500720c */ /* 0x000fe20003f06100 */
[----:B------:R-:W-:Y:S01]  /*04b0*/  STS [R2], RZ ;  /* 0x000000ff02007388 */ /* 0x000fe20000000800 */
[----:B------:R-:W-:-:S03]  /*04c0*/  IMAD.MOV.U32 R11, RZ, RZ, R5 ;  /* 0x000000ffff0b7224 */ /* 0x000fc600078e0005 */
[----:B------:R0:W-:Y:S02]  /*04d0*/  STS [R2+0x4], RZ ;  /* 0x000004ff02007388 */ /* 0x0001e40000000800 */
[----:B0-----:R-:W-:-:S06]  /*04e0*/  VIADD R2, R2, 0x10 ;  /* 0x0000001002027836 */ /* 0x001fcc0000000000 */
[----:B------:R-:W-:Y:S05]  /*04f0*/  @!P0 BRA !P1, `(.L_x_6) ;  /* 0xfffffffc00c88947 */ /* 0x000fea000483ffff */
.L_x_2:
[----:B------:R-:W-:Y:S05]  /*0500*/  BSYNC.RECONVERGENT B0 ;  /* 0x0000000000007941 */ /* 0x000fea0003800200 */
.L_x_1:
[----:B------:R-:W0:Y:S01]  /*0510*/  LDC.64 R2, c[0x0][0x390] ;  /* 0x0000e400ff027b82 */ /* 0x000e220000000a00 */
[----:B------:R-:W-:Y:S02]  /*0520*/  IMAD.MOV.U32 R9, RZ, RZ, RZ ;  /* 0x000000ffff097224 */ /* 0x000fe400078e00ff */
[----:B------:R-:W-:Y:S02]  /*0530*/  IMAD.MOV.U32 R6, RZ, RZ, 0x1 ;  /* 0x00000001ff067424 */ /* 0x000fe400078e00ff */
[----:B------:R-:W-:-:S03]  /*0540*/  IMAD.MOV.U32 R7, RZ, RZ, 0x0 ;  /* 0x00000000ff077424 */ /* 0x000fc600078e00ff */
[----:B------:R-:W-:Y:S01]  /*0550*/  BAR.SYNC.DEFER_BLOCKING 0x0 ;  /* 0x0000000000007b1d */ /* 0x000fe20000010000 */
[----:B0-----:R-:W-:-:S04]  /*0560*/  ISETP.LT.U32.AND P0, PT, R2, UR7, PT ;  /* 0x0000000702007c0c */ /* 0x001fc8000bf01070 */
[----:B------:R-:W-:-:S13]  /*0570*/  ISETP.GT.U32.AND.EX P0, PT, RZ, R3, PT, P0 ;  /* 0x00000003ff00720c */ /* 0x000fda0003f04100 */
[----:B------:R-:W-:Y:S05]  /*0580*/  @P0 BRA `(.L_x_7) ;  /* 0x0000000000740947 */ /* 0x000fea0003800000 */
[----:B------:R-:W-:-:S13]  /*0590*/  ISETP.NE.U32.AND P0, PT, R3, RZ, PT ;  /* 0x000000ff0300720c */ /* 0x000fda0003f05070 */
[----:B------:R-:W-:Y:S05]  /*05a0*/  @P0 BRA `(.L_x_8) ;  /* 0x0000000000500947 */ /* 0x000fea0003800000 */
[----:B------:R-:W0:Y:S01]  /*05b0*/  I2F.U32.RP R3, UR7 ;  /* 0x0000000700037d06 */ /* 0x000e220008209000 */
[----:B------:R-:W-:-:S07]  /*05c0*/  ISETP.NE.U32.AND P2, PT, RZ, UR7, PT ;  /* 0x00000007ff007c0c */ /* 0x000fce000bf45070 */
[----:B0-----:R-:W0:Y:S02]  /*05d0*/  MUFU.RCP R3, R3 ;  /* 0x0000000300037308 */ /* 0x001e240000001000 */
[----:B0-----:R-:W-:-:S06]  /*05e0*/  VIADD R6, R3, 0xffffffe ;  /* 0x0ffffffe03067836 */ /* 0x001fcc0000000000 */
[----:B------:R0:W1:Y:S02]  /*05f0*/  F2I.FTZ.U32.TRUNC.NTZ R7, R6 ;  /* 0x0000000600077305 */ /* 0x000064000021f000 */
[----:B0-----:R-:W-:Y:S02]  /*0600*/  IMAD.MOV.U32 R6, RZ, RZ, RZ ;  /* 0x000000ffff067224 */ /* 0x001fe400078e00ff */
[----:B-1----:R-:W-:-:S04]  /*0610*/  IMAD.MOV R5, RZ, RZ, -R7 ;  /* 0x000000ffff057224 */ /* 0x002fc800078e0a07 */
[----:B------:R-:W-:-:S04]  /*0620*/  IMAD R5, R5, UR7, RZ ;  /* 0x0000000705057c24 */ /* 0x000fc8000f8e02ff */
[----:B------:R-:W-:-:S06]  /*0630*/  IMAD.HI.U32 R7, R7, R5, R6 ;  /* 0x0000000507077227 */ /* 0x000fcc00078e0006 */
[----:B------:R-:W-:-:S04]  /*0640*/  IMAD.HI.U32 R6, R7, R2, RZ ;  /* 0x0000000207067227 */ /* 0x000fc800078e00ff */
[----:B------:R-:W-:Y:S02]  /*0650*/  IMAD.MOV R5, RZ, RZ, -R6 ;  /* 0x000000ffff057224 */ /* 0x000fe400078e0a06 */
[----:B------:R-:W-:Y:S02]  /*0660*/  IMAD.MOV.U32 R7, RZ, RZ, RZ ;  /* 0x000000ffff077224 */ /* 0x000fe400078e00ff */
[----:B------:R-:W-:-:S05]  /*0670*/  IMAD R2, R5, UR7, R2 ;  /* 0x0000000705027c24 */ /* 0x000fca000f8e0202 */
[----:B------:R-:W-:-:S13]  /*0680*/  ISETP.GE.U32.AND P0, PT, R2, UR7, PT ;  /* 0x0000000702007c0c */ /* 0x000fda000bf06070 */
[----:B------:R-:W-:Y:S02]  /*0690*/  @P0 VIADD R2, R2, -UR7 ;  /* 0x8000000702020c36 */ /* 0x000fe40008000000 */
[----:B------:R-:W-:-:S03]  /*06a0*/  @P0 VIADD R6, R6, 0x1 ;  /* 0x0000000106060836 */ /* 0x000fc60000000000 */
[----:B------:R-:W-:-:S13]  /*06b0*/  ISETP.GE.U32.AND P1, PT, R2, UR7, PT ;  /* 0x0000000702007c0c */ /* 0x000fda000bf26070 */
[----:B------:R-:W-:Y:S01]  /*06c0*/  @P1 VIADD R6, R6, 0x1 ;  /* 0x0000000106061836 */ /* 0x000fe20000000000 */
[----:B------:R-:W-:Y:S01]  /*06d0*/  @!P2 LOP3.LUT R6, RZ, UR7, RZ, 0x33, !PT ;  /* 0x00000007ff06ac12 */ /* 0x000fe2000f8e33ff */
[----:B------:R-:W-:Y:S06]  /*06e0*/  BRA `(.L_x_7) ;  /* 0x00000000001c7947 */ /* 0x000fec0003800000 */
.L_x_8:
[----:B------:R-:W0:Y:S01]  /*06f0*/  LDC R12, c[0x0][0x390] ;  /* 0x0000e400ff0c7b82 */ /* 0x000e220000000800 */
[----:B------:R-:W-:Y:S01]  /*0700*/  IMAD.U32 R13, RZ, RZ, UR7 ;  /* 0x00000007ff0d7e24 */ /* 0x000fe2000f8e00ff */
[----:B------:R-:W-:-:S06]  /*0710*/  MOV R8, 0x740 ;  /* 0x0000074000087802 */ /* 0x000fcc0000000f00 */
[----:B------:R-:W1:Y:S02]  /*0720*/  LDC R14, c[0x0][0x394] ;  /* 0x0000e500ff0e7b82 */ /* 0x000e640000000800 */
[----:B01----:R-:W-:Y:S05]  /*0730*/  CALL.REL.NOINC `($__internal_1_$__cuda_sm20_div_u64) ;  /* 0x0000001400b07944 */ /* 0x003fea0003c00000 */
[----:B------:R-:W-:Y:S02]  /*0740*/  IMAD.MOV.U32 R6, RZ, RZ, R12 ;  /* 0x000000ffff067224 */ /* 0x000fe400078e000c */
[----:B------:R-:W-:-:S07]  /*0750*/  IMAD.MOV.U32 R7, RZ, RZ, R13 ;  /* 0x000000ffff077224 */ /* 0x000fce00078e000d */
.L_x_7:
[C---:B------:R-:W-:Y:S01]  /*0760*/  ISETP.GE.U32.AND P0, PT, R6.reuse, R0, PT ;  /* 0x000000000600720c */ /* 0x040fe20003f06070 */
[C---:B------:R-:W-:Y:S02]  /*0770*/  IMAD R5, R7.reuse, UR6, RZ ;  /* 0x0000000607057c24 */ /* 0x040fe4000f8e02ff */
[----:B------:R-:W-:Y:S01]  /*0780*/  IMAD.WIDE.U32 R2, R6, UR6, RZ ;  /* 0x0000000606027c25 */ /* 0x000fe2000f8e00ff */
[----:B------:R-:W-:-:S03]  /*0790*/  ISETP.GE.U32.AND.EX P0, PT, R7, RZ, PT, P0 ;  /* 0x000000ff0700720c */ /* 0x000fc60003f06100 */
[----:B------:R-:W-:Y:S02]  /*07a0*/  IMAD.MOV.U32 R10, RZ, RZ, 0x1 ;  /* 0x00000001ff0a7424 */ /* 0x000fe400078e00ff */
[----:B------:R-:W-:Y:S02]  /*07b0*/  IMAD.MOV.U32 R11, RZ, RZ, 0x0 ;  /* 0x00000000ff0b7424 */ /* 0x000fe400078e00ff */
[----:B------:R-:W-:-:S06]  /*07c0*/  IMAD.IADD R5, R3, 0x1, R5 ;  /* 0x0000000103057824 */ /* 0x000fcc00078e0205 */
[----:B------:R-:W-:Y:S05]  /*07d0*/  @!P0 BRA `(.L_x_9) ;  /* 0x0000000000788947 */ /* 0x000fea0003800000 */
[----:B------:R-:W-:-:S13]  /*07e0*/  ISETP.NE.U32.AND P0, PT, R7, RZ, PT ;  /* 0x000000ff0700720c */ /* 0x000fda0003f05070 */
[----:B------:R-:W-:Y:S05]  /*07f0*/  @P0 BRA `(.L_x_10) ;  /* 0x0000000000540947 */ /* 0x000fea0003800000 */
[----:B------:R-:W0:Y:S01]  /*0800*/  I2F.U32.RP R10, R0 ;  /* 0x00000000000a7306 */ /* 0x000e220000209000 */
[----:B------:R-:W-:-:S07]  /*0810*/  ISETP.NE.U32.AND P2, PT, R0, RZ, PT ;  /* 0x000000ff0000720c */ /* 0x000fce0003f45070 */
[----:B0-----:R-:W0:Y:S02]  /*0820*/  MUFU.RCP R10, R10 ;  /* 0x0000000a000a7308 */ /* 0x001e240000001000 */
[----:B0-----:R-:W-:-:S06]  /*0830*/  VIADD R8, R10, 0xffffffe ;  /* 0x0ffffffe0a087836 */ /* 0x001fcc0000000000 */
[----:B------:R0:W1:Y:S02]  /*0840*/  F2I.FTZ.U32.TRUNC.NTZ R9, R8 ;  /* 0x0000000800097305 */ /* 0x000064000021f000 */
[----:B0-----:R-:W-:Y:S02]  /*0850*/  IMAD.MOV.U32 R8, RZ, RZ, RZ ;  /* 0x000000ffff087224 */ /* 0x001fe400078e00ff */
[----:B-1----:R-:W-:-:S04]  /*0860*/  IMAD.MOV R11, RZ, RZ, -R9 ;  /* 0x000000ffff0b7224 */ /* 0x002fc800078e0a09 */
[----:B------:R-:W-:-:S04]  /*0870*/  IMAD R11, R11, R0, RZ ;  /* 0x000000000b0b7224 */ /* 0x000fc800078e02ff */
[----:B------:R-:W-:-:S06]  /*0880*/  IMAD.HI.U32 R9, R9, R11, R8 ;  /* 0x0000000b09097227 */ /* 0x000fcc00078e0008 */
[----:B------:R-:W-:-:S04]  /*0890*/  IMAD.HI.U32 R9, R9, R6, RZ ;  /* 0x0000000609097227 */ /* 0x000fc800078e00ff */
[----:B------:R-:W-:-:S04]  /*08a0*/  IMAD.MOV R11, RZ, RZ, -R9 ;  /* 0x000000ffff0b7224 */ /* 0x000fc800078e0a09 */
[----:B------:R-:W-:-:S05]  /*08b0*/  IMAD R11, R0, R11, R6 ;  /* 0x0000000b000b7224 */ /* 0x000fca00078e0206 */
[----:B------:R-:W-:-:S13]  /*08c0*/  ISETP.GE.U32.AND P0, PT, R11, R0, PT ;  /* 0x000000000b00720c */ /* 0x000fda0003f06070 */
[----:B------:R-:W-:Y:S02]  /*08d0*/  @P0 IMAD.IADD R11, R11, 0x1, -R0 ;  /* 0x000000010b0b0824 */ /* 0x000fe400078e0a00 */
[----:B------:R-:W-:-:S03]  /*08e0*/  @P0 VIADD R9, R9, 0x1 ;  /* 0x0000000109090836 */ /* 0x000fc60000000000 */
[----:B------:R-:W-:Y:S01]  /*08f0*/  ISETP.GE.U32.AND P1, PT, R11, R0, PT ;  /* 0x000000000b00720c */ /* 0x000fe20003f26070 */
[----:B------:R-:W-:-:S12]  /*0900*/  IMAD.MOV.U32 R11, RZ, RZ, RZ ;  /* 0x000000ffff0b7224 */ /* 0x000fd800078e00ff */
[----:B------:R-:W-:Y:S01]  /*0910*/  @P1 VIADD R9, R9, 0x1 ;  /* 0x0000000109091836 */ /* 0x000fe20000000000 */
[----:B------:R-:W-:-:S05]  /*0920*/  @!P2 LOP3.LUT R9, RZ, R0, RZ, 0x33, !PT ;  /* 0x00000000ff09a212 */ /* 0x000fca00078e33ff */
[----:B------:R-:W-:Y:S01]  /*0930*/  IMAD.MOV.U32 R10, RZ, RZ, R9 ;  /* 0x000000ffff0a7224 */ /* 0x000fe200078e0009 */
[----:B------:R-:W-:Y:S06]  /*0940*/  BRA `(.L_x_9) ;  /* 0x00000000001c7947 */ /* 0x000fec0003800000 */
.L_x_10:
[----:B------:R-:W-:Y:S01]  /*0950*/  IMAD.MOV.U32 R12, RZ, RZ, R6 ;  /* 0x000000ffff0c7224 */ /* 0x000fe200078e0006 */
[----:B------:R-:W-:Y:S01]  /*0960*/  MOV R8, 0x9a0 ;  /* 0x000009a000087802 */ /* 0x000fe20000000f00 */
[----:B------:R-:W-:Y:S02]  /*0970*/  IMAD.MOV.U32 R14, RZ, RZ, R7 ;  /* 0x000000ffff0e7224 */ /* 0x000fe400078e0007 */
[----:B------:R-:W-:-:S07]  /*0980*/  IMAD.MOV.U32 R13, RZ, RZ, R0 ;  /* 0x000000ffff0d7224 */ /* 0x000fce00078e0000 */
[----:B------:R-:W-:Y:S05]  /*0990*/  CALL.REL.NOINC `($__internal_1_$__cuda_sm20_div_u64) ;  /* 0x0000001400187944 */ /* 0x000fea0003c00000 */
[----:B------:R-:W-:Y:S02]  /*09a0*/  IMAD.MOV.U32 R10, RZ, RZ, R12 ;  /* 0x000000ffff0a7224 */ /* 0x000fe400078e000c */
[----:B------:R-:W-:-:S07]  /*09b0*/  IMAD.MOV.U32 R11, RZ, RZ, R13 ;  /* 0x000000ffff0b7224 */ /* 0x000fce00078e000d */
.L_x_9:
[----:B------:R-:W-:Y:S01]  /*09c0*/  IMAD.WIDE.U32 R8, R10, R4, RZ ;  /* 0x000000040a087225 */ /* 0x000fe200078e00ff */
[----:B------:R-:W-:Y:S01]  /*09d0*/  IADD3 R6, P1, PT, R6, R2, RZ ;  /* 0x0000000206067210 */ /* 0x000fe20007f3e0ff */
[----:B------:R-:W0:Y:S02]  /*09e0*/  LDCU.64 UR4, c[0x0][0x390] ;  /* 0x00007200ff0477ac */ /* 0x000e240008000a00 */
[----:B------:R-:W-:Y:S01]  /*09f0*/  IMAD R13, R11, R4, RZ ;  /* 0x000000040b0d7224 */ /* 0x000fe200078e02ff */
[----:B------:R-:W-:Y:S01]  /*0a00*/  IADD3 R15, P0, PT, R2, R8, RZ ;  /* 0x00000008020f7210 */ /* 0x000fe20007f1e0ff */
[----:B------:R-:W-:Y:S01]  /*0a10*/  IMAD.X R7, R7, 0x1, R5, P1 ;  /* 0x0000000107077824 */ /* 0x000fe200008e0605 */
[----:B------:R-:W1:Y:S01]  /*0a20*/  LDCU.64 UR6, c[0x0][0x358] ;  /* 0x00006b00ff0677ac */ /* 0x000e620008000a00 */
[----:B------:R-:W-:-:S04]  /*0a30*/  IMAD.IADD R12, R9, 0x1, R13 ;  /* 0x00000001090c7824 */ /* 0x000fc800078e020d */
[----:B------:R-:W-:Y:S01]  /*0a40*/  IMAD.X R17, R12, 0x1, R5, P0 ;  /* 0x000000010c117824 */ /* 0x000fe200000e0605 */
[----:B------:R-:W-:-:S05]  /*0a50*/  IADD3 R13, P0, PT, R10, R15, RZ ;  /* 0x0000000f0a0d7210 */ /* 0x000fca0007f1e0ff */
[----:B------:R-:W-:Y:S01]  /*0a60*/  IMAD.X R10, R11, 0x1, R17, P0 ;  /* 0x000000010b0a7824 */ /* 0x000fe200000e0611 */
[----:B------:R-:W-:-:S04]  /*0a70*/  ISETP.LT.U32.AND P0, PT, R13, R6, PT ;  /* 0x000000060d00720c */ /* 0x000fc80003f01070 */
[----:B------:R-:W-:-:S04]  /*0a80*/  ISETP.LT.U32.AND.EX P0, PT, R10, R7, PT, P0 ;  /* 0x000000070a00720c */ /* 0x000fc80003f01100 */
[----:B------:R-:W-:Y:S02]  /*0a90*/  SEL R6, R13, R6, P0 ;  /* 0x000000060d067207 */ /* 0x000fe40000000000 */
[----:B------:R-:W-:Y:S02]  /*0aa0*/  SEL R7, R10, R7, P0 ;  /* 0x000000070a077207 */ /* 0x000fe40000000000 */
[----:B0-----:R-:W-:-:S04]  /*0ab0*/  ISETP.LT.U32.AND P0, PT, R6, UR4, PT ;  /* 0x0000000406007c0c */ /* 0x001fc8000bf01070 */
[----:B------:R-:W-:-:S04]  /*0ac0*/  ISETP.LT.U32.AND.EX P0, PT, R7, UR5, PT, P0 ;  /* 0x0000000507007c0c */ /* 0x000fc8000bf01100 */
[----:B------:R-:W-:Y:S02]  /*0ad0*/  SEL R10, R6, UR4, P0 ;  /* 0x00000004060a7c07 */ /* 0x000fe40008000000 */
[----:B------:R-:W-:Y:S02]  /*0ae0*/  SEL R14, R7, UR5, P0 ;  /* 0x00000005070e7c07 */ /* 0x000fe40008000000 */
[----:B------:R-:W-:-:S04]  /*0af0*/  ISETP.GT.U32.AND P0, PT, R10, R15, PT ;  /* 0x0000000f0a00720c */ /* 0x000fc80003f04070 */
[----:B------:R-:W-:-:S13]  /*0b00*/  ISETP.GT.U32.AND.EX P0, PT, R14, R17, PT, P0 ;  /* 0x000000110e00720c */ /* 0x000fda0003f04100 */
[----:B-1----:R-:W-:Y:S05]  /*0b10*/  @!P0 BRA `(.L_x_11) ;  /* 0x0000000800cc8947 */ /* 0x002fea0003800000 */
[----:B------:R-:W-:Y:S01]  /*0b20*/  IMAD.MOV.U32 R9, RZ, RZ, R15 ;  /* 0x000000ffff097224 */ /* 0x000fe200078e000f */
[----:B------:R-:W-:Y:S01]  /*0b30*/  BSSY B0, `(.L_x_12) ;  /* 0x0000055000007945 */ /* 0x000fe20003800000 */
[----:B------:R-:W-:-:S03]  /*0b40*/  IMAD.MOV.U32 R6, RZ, RZ, R17 ;  /* 0x000000ffff067224 */ /* 0x000fc600078e0011 */
[----:B------:R-:W-:-:S04]  /*0b50*/  IADD3 R3, P1, PT, R9, 0x1, RZ ;  /* 0x0000000109037810 */ /* 0x000fc80007f3e0ff */
[----:B------:R-:W-:Y:S01]  /*0b60*/  ISETP.GT.U32.AND P0, PT, R10, R3, PT ;  /* 0x000000030a00720c */ /* 0x000fe20003f04070 */
[----:B------:R-:W-:-:S05]  /*0b70*/  IMAD.X R11, RZ, RZ, R6, P1 ;  /* 0x000000ffff0b7224 */ /* 0x000fca00008e0606 */
[----:B------:R-:W-:-:S04]  /*0b80*/  ISETP.GT.U32.AND.EX P0, PT, R14, R11, PT, P0 ;  /* 0x0000000b0e00720c */ /* 0x000fc80003f04100 */
[----:B------:R-:W-:Y:S02]  /*0b90*/  SEL R3, R10, R3, P0 ;  /* 0x000000030a037207 */ /* 0x000fe40000000000 */
[----:B------:R-:W-:Y:S02]  /*0ba0*/  SEL R11, R14, R11, P0 ;  /* 0x0000000b0e0b7207 */ /* 0x000fe40000000000 */
[----:B------:R-:W-:Y:S02]  /*0bb0*/  IADD3 R2, P0, P1, R2, R8, -R3 ;  /* 0x0000000802027210 */ /* 0x000fe4000791e803 */
[----:B------:R-:W-:Y:S02]  /*0bc0*/  IADD3 R7, P2, PT, R3, -R9, RZ ;  /* 0x8000000903077210 */ /* 0x000fe40007f5e0ff */
[----:B------:R-:W-:Y:S02]  /*0bd0*/  IADD3.X R5, PT, PT, R5, R12, ~R11, P0, P1 ;  /* 0x0000000c05057210 */ /* 0x000fe400007e2c0b */
[----:B------:R-:W-:-:S02]  /*0be0*/  ISETP.GT.U32.AND P1, PT, R2, -0x10, PT ;  /* 0xfffffff00200780c */ /* 0x000fc40003f24070 */
[----:B------:R-:W-:Y:S02]  /*0bf0*/  LOP3.LUT R22, R7, 0xf, RZ, 0xc0, !PT ;  /* 0x0000000f07167812 */ /* 0x000fe400078ec0ff */
[----:B------:R-:W-:Y:S01]  /*0c00*/  ISETP.GT.U32.AND.EX P1, PT, R5, -0x1, PT, P1 ;  /* 0xffffffff0500780c */ /* 0x000fe20003f24110 */
[----:B------:R-:W-:Y:S01]  /*0c10*/  IMAD.X R5, R11, 0x1, ~R6, P2 ;  /* 0x000000010b057824 */ /* 0x000fe200010e0e06 */
[----:B------:R-:W-:-:S04]  /*0c20*/  ISETP.NE.U32.AND P0, PT, R22, RZ, PT ;  /* 0x000000ff1600720c */ /* 0x000fc80003f05070 */
[----:B------:R-:W-:-:S07]  /*0c30*/  ISETP.NE.AND.EX P0, PT, RZ, RZ, PT, P0 ;  /* 0x000000ffff00720c */ /* 0x000fce0003f05300 */
[----:B------:R-:W-:Y:S06]  /*0c40*/  @P1 BRA `(.L_x_13) ;  /* 0x00000004000c1947 */ /* 0x000fec0003800000 */
[----:B------:R-:W0:Y:S01]  /*0c50*/  S2R R11, SR_CgaCtaId ;  /* 0x00000000000b7919 */ /* 0x000e220000008800 */
[----:B------:R-:W1:Y:S01]  /*0c60*/  LDCU.64 UR4, c[0x0][0x380] ;  /* 0x00007000ff0477ac */ /* 0x000e620008000a00 */
[----:B------:R-:W-:Y:S02]  /*0c70*/  MOV R8, 0x400 ;  /* 0x0000040000087802 */ /* 0x000fe40000000f00 */
[----:B------:R-:W-:Y:S02]  /*0c80*/  LOP3.LUT R10, R7, 0xfffffff0, RZ, 0xc0, !PT ;  /* 0xfffffff0070a7812 */ /* 0x000fe400078ec0ff */
[----:B-1----:R-:W-:-:S04]  /*0c90*/  LEA R2, P1, R9, UR4, 0x2 ;  /* 0x0000000409027c11 */ /* 0x002fc8000f8210ff */
[----:B------:R-:W-:Y:S02]  /*0ca0*/  IADD3 R2, P2, PT, R2, 0x20, RZ ;  /* 0x0000002002027810 */ /* 0x000fe40007f5e0ff */
[----:B------:R-:W-:-:S05]  /*0cb0*/  LEA.HI.X R3, R9, UR5, R6, 0x2, P1 ;  /* 0x0000000509037c11 */ /* 0x000fca00088f1406 */
[----:B------:R-:W-:Y:S01]  /*0cc0*/  IMAD.X R3, RZ, RZ, R3, P2 ;  /* 0x000000ffff037224 */ /* 0x000fe200010e0603 */
[----:B0-----:R-:W-:-:S07]  /*0cd0*/  LEA R8, R11, R8, 0x18 ;  /* 0x000000080b087211 */ /* 0x001fce00078ec0ff */
.L_x_14:
[----:B-1----:R-:W2:Y:S04]  /*0ce0*/  LDG.E R27, desc[UR6][R2.64+-0x20] ;  /* 0xffffe006021b7981 */ /* 0x002ea8000c1e1900 */
[----:B------:R-:W3:Y:S04]  /*0cf0*/  LDG.E R20, desc[UR6][R2.64+-0x1c] ;  /* 0xffffe40602147981 */ /* 0x000ee8000c1e1900 */
[----:B------:R-:W4:Y:S04]  /*0d00*/  LDG.E R24, desc[UR6][R2.64+-0x18] ;  /* 0xffffe80602187981 */ /* 0x000f28000c1e1900 */
[----:B------:R-:W5:Y:S04]  /*0d10*/  LDG.E R25, desc[UR6][R2.64+-0x14] ;  /* 0xffffec0602197981 */ /* 0x000f68000c1e1900 */
[----:B------:R-:W5:Y:S04]  /*0d20*/  LDG.E R23, desc[UR6][R2.64+-0x10] ;  /* 0xfffff00602177981 */ /* 0x000f68000c1e1900 */
[----:B------:R-:W5:Y:S04]  /*0d30*/  LDG.E R21, desc[UR6][R2.64+-0xc] ;  /* 0xfffff40602157981 */ /* 0x000f68000c1e1900 */
[----:B------:R-:W5:Y:S04]  /*0d40*/  LDG.E R19, desc[UR6][R2.64+-0x8] ;  /* 0xfffff80602137981 */ /* 0x000f68000c1e1900 */
[----:B------:R-:W5:Y:S04]  /*0d50*/  LDG.E R11, desc[UR6][R2.64+-0x4] ;  /* 0xfffffc06020b7981 */ /* 0x000f68000c1e1900 */
[----:B------:R-:W5:Y:S04]  /*0d60*/  LDG.E R17, desc[UR6][R2.64] ;  /* 0x0000000602117981 */ /* 0x000f68000c1e1900 */
[----:B------:R-:W5:Y:S04]  /*0d70*/  LDG.E R15, desc[UR6][R2.64+0x4] ;  /* 0x00000406020f7981 */ /* 0x000f68000c1e1900 */
[----:B------:R-:W5:Y:S01]  /*0d80*/  LDG.E R13, desc[UR6][R2.64+0x8] ;  /* 0x00000806020d7981 */ /* 0x000f62000c1e1900 */
[----:B------:R-:W-:Y:S05]  /*0d90*/  YIELD ;  /* 0x0000000000007946 */ /* 0x000fea0003800000 */
[----:B------:R-:W5:Y:S04]  /*0da0*/  LDG.E R16, desc[UR6][R2.64+0xc] ;  /* 0x00000c0602107981 */ /* 0x000f68000c1e1900 */
[----:B------:R-:W5:Y:S04]  /*0db0*/  LDG.E R14, desc[UR6][R2.64+0x14] ;  /* 0x00001406020e7981 */ /* 0x000f68000c1e1900 */
[----:B------:R-:W5:Y:S04]  /*0dc0*/  LDG.E R12, desc[UR6][R2.64+0x18] ;  /* 0x00001806020c7981 */ /* 0x000f68000c1e1900 */
[----:B------:R-:W5:Y:S01]  /*0dd0*/  LDG.E R29, desc[UR6][R2.64+0x1c] ;  /* 0x00001c06021d7981 */ /* 0x000f62000c1e1900 */
[----:B--2---:R-:W-:-:S03]  /*0de0*/  IMAD R18, R27, 0x4, R8 ;  /* 0x000000041b127824 */ /* 0x004fc600078e0208 */
[----:B------:R0:W2:Y:S01]  /*0df0*/  LDG.E R27, desc[UR6][R2.64+0x10] ;  /* 0x00001006021b7981 */ /* 0x0000a2000c1e1900 */
[----:B------:R-:W-:Y:S01]  /*0e00*/  IADD3 R10, P1, PT, R10, -0x10, RZ ;  /* 0xfffffff00a0a7810 */ /* 0x000fe20007f3e0ff */
[--C-:B---3--:R-:W-:Y:S02]  /*0e10*/  IMAD R20, R20, 0x4, R8.reuse ;  /* 0x0000000414147824 */ /* 0x108fe400078e0208 */
[----:B------:R1:W-:Y:S01]  /*0e20*/  ATOMS.POPC.INC.32 RZ, [R18+URZ] ;  /* 0x0000000012ff7f8c */ /* 0x0003e2000d8000ff */
[----:B------:R-:W-:Y:S01]  /*0e30*/  IADD3.X R5, PT, PT, R5, -0x1, RZ, P1, !PT ;  /* 0xffffffff05057810 */ /* 0x000fe20000ffe4ff */
[--C-:B----4-:R-:W-:Y:S01]  /*0e40*/  IMAD R24, R24, 0x4, R8.reuse ;  /* 0x0000000418187824 */ /* 0x110fe200078e0208 */
[----:B------:R-:W-:Y:S01]  /*0e50*/  ISETP.NE.U32.AND P1, PT, R10, RZ, PT ;  /* 0x000000ff0a00720c */ /* 0x000fe20003f25070 */
[----:B------:R1:W-:Y:S01]  /*0e60*/  ATOMS.POPC.INC.32 RZ, [R20+URZ] ;  /* 0x0000000014ff7f8c */ /* 0x0003e2000d8000ff */
[--C-:B-----5:R-:W-:Y:S02]  /*0e70*/  IMAD R25, R25, 0x4, R8.reuse ;  /* 0x0000000419197824 */ /* 0x120fe400078e0208 */
[--C-:B------:R-:W-:Y:S01]  /*0e80*/  IMAD R23, R23, 0x4, R8.reuse ;  /* 0x0000000417177824 */ /* 0x100fe200078e0208 */
[----:B------:R1:W-:Y:S01]  /*0e90*/  ATOMS.POPC.INC.32 RZ, [R24+URZ] ;  /* 0x0000000018ff7f8c */ /* 0x0003e2000d8000ff */
[----:B------:R-:W-:-:S03]  /*0ea0*/  IMAD R21, R21, 0x4, R8 ;  /* 0x0000000415157824 */ /* 0x000fc600078e0208 */
[----:B------:R1:W-:Y:S01]  /*0eb0*/  ATOMS.POPC.INC.32 RZ, [R25+URZ] ;  /* 0x0000000019ff7f8c */ /* 0x0003e2000d8000ff */
[----:B------:R-:W-:Y:S01]  /*0ec0*/  ISETP.NE.AND.EX P1, PT, R5, RZ, PT, P1 ;  /* 0x000000ff0500720c */ /* 0x000fe20003f25310 */
[--C-:B------:R-:W-:Y:S02]  /*0ed0*/  IMAD R19, R19, 0x4, R8.reuse ;  /* 0x0000000413137824 */ /* 0x100fe400078e0208 */
[----:B------:R1:W-:Y:S01]  /*0ee0*/  ATOMS.POPC.INC.32 RZ, [R23+URZ] ;  /* 0x0000000017ff7f8c */ /* 0x0003e2000d8000ff */
[----:B------:R-:W-:-:S03]  /*0ef0*/  IMAD R11, R11, 0x4, R8 ;  /* 0x000000040b0b7824 */ /* 0x000fc600078e0208 */
[----:B------:R1:W-:Y:S01]  /*0f00*/  ATOMS.POPC.INC.32 RZ, [R21+URZ] ;  /* 0x0000000015ff7f8c */ /* 0x0003e2000d8000ff */
[----:B------:R-:W-:-:S03]  /*0f10*/  IMAD R17, R17, 0x4, R8 ;  /* 0x0000000411117824 */ /* 0x000fc600078e0208 */
[----:B------:R1:W-:Y:S01]  /*0f20*/  ATOMS.POPC.INC.32 RZ, [R19+URZ] ;  /* 0x0000000013ff7f8c */ /* 0x0003e2000d8000ff */
[----:B------:R-:W-:-:S03]  /*0f30*/  IMAD R15, R15, 0x4, R8 ;  /* 0x000000040f0f7824 */ /* 0x000fc600078e0208 */
[----:B------:R1:W-:Y:S01]  /*0f40*/  ATOMS.POPC.INC.32 RZ, [R11+URZ] ;  /* 0x000000000bff7f8c */ /* 0x0003e2000d8000ff */
[----:B------:R-:W-:-:S03]  /*0f50*/  IMAD R13, R13, 0x4, R8 ;  /* 0x000000040d0d7824 */ /* 0x000fc600078e0208 */
[----:B------:R1:W-:Y:S04]  /*0f60*/  ATOMS.POPC.INC.32 RZ, [R17+URZ] ;  /* 0x0000000011ff7f8c */ /* 0x0003e8000d8000ff */
[----:B------:R1:W-:Y:S01]  /*0f70*/  ATOMS.POPC.INC.32 RZ, [R15+URZ] ;  /* 0x000000000fff7f8c */ /* 0x0003e2000d8000ff */
[----:B------:R-:W-:-:S03]  /*0f80*/  IMAD R16, R16, 0x4, R8 ;  /* 0x0000000410107824 */ /* 0x000fc600078e0208 */
[----:B------:R1:W-:Y:S01]  /*0f90*/  ATOMS.POPC.INC.32 RZ, [R13+URZ] ;  /* 0x000000000dff7f8c */ /* 0x0003e2000d8000ff */
[--C-:B------:R-:W-:Y:S02]  /*0fa0*/  IMAD R14, R14, 0x4, R8.reuse ;  /* 0x000000040e0e7824 */ /* 0x100fe400078e0208 */
[--C-:B------:R-:W-:Y:S01]  /*0fb0*/  IMAD R12, R12, 0x4, R8.reuse ;  /* 0x000000040c0c7824 */ /* 0x100fe200078e0208 */
[----:B------:R1:W-:Y:S01]  /*0fc0*/  ATOMS.POPC.INC.32 RZ, [R16+URZ] ;  /* 0x0000000010ff7f8c */ /* 0x0003e2000d8000ff */
[----:B------:R-:W-:Y:S01]  /*0fd0*/  IMAD R29, R29, 0x4, R8 ;  /* 0x000000041d1d7824 */ /* 0x000fe200078e0208 */
[----:B------:R-:W-:Y:S02]  /*0fe0*/  IADD3 R9, P2, PT, R9, 0x10, RZ ;  /* 0x0000001009097810 */ /* 0x000fe40007f5e0ff */
[----:B0-----:R-:W-:-:S03]  /*0ff0*/  IADD3 R2, P3, PT, R2, 0x40, RZ ;  /* 0x0000004002027810 */ /* 0x001fc60007f7e0ff */
[----:B------:R-:W-:Y:S02]  /*1000*/  IMAD.X R6, RZ, RZ, R6, P2 ;  /* 0x000000ffff067224 */ /* 0x000fe400010e0606 */
[----:B------:R-:W-:Y:S02]  /*1010*/  IMAD.X R3, RZ, RZ, R3, P3 ;  /* 0x000000ffff037224 */ /* 0x000fe400018e0603 */
[----:B--2---:R-:W-:-:S05]  /*1020*/  IMAD R27, R27, 0x4, R8 ;  /* 0x000000041b1b7824 */ /* 0x004fca00078e0208 */
[----:B------:R1:W-:Y:S04]  /*1030*/  ATOMS.POPC.INC.32 RZ, [R27+URZ] ;  /* 0x000000001bff7f8c */ /* 0x0003e8000d8000ff */
[----:B------:R1:W-:Y:S04]  /*1040*/  ATOMS.POPC.INC.32 RZ, [R14+URZ] ;  /* 0x000000000eff7f8c */ /* 0x0003e8000d8000ff */
[----:B------:R1:W-:Y:S04]  /*1050*/  ATOMS.POPC.INC.32 RZ, [R12+URZ] ;  /* 0x000000000cff7f8c */ /* 0x0003e8000d8000ff */
[----:B------:R1:W-:Y:S01]  /*1060*/  ATOMS.POPC.INC.32 RZ, [R29+URZ] ;  /* 0x000000001dff7f8c */ /* 0x0003e2000d8000ff */
[----:B------:R-:W-:Y:S05]  /*1070*/  @P1 BRA `(.L_x_14) ;  /* 0xfffffffc00181947 */ /* 0x000fea000383ffff */
.L_x_13:
[----:B------:R-:W-:Y:S05]  /*1080*/  BSYNC B0 ;  /* 0x0000000000007941 */ /* 0x000fea0003800000 */
.L_x_12:
[----:B------:R-:W-:Y:S05]  /*1090*/  @!P0 BRA `(.L_x_11) ;  /* 0x00000004006c8947 */ /* 0x000fea0003800000 */
[----:B------:R-:W-:Y:S01]  /*10a0*/  ISETP.GE.U32.AND P0, PT, R22, 0x8, PT ;  /* 0x000000081600780c */ /* 0x000fe20003f06070 */
[----:B------:R-:W-:Y:S01]  /*10b0*/  BSSY.RECONVERGENT B0, `(.L_x_15) ;  /* 0x0000026000007945 */ /* 0x000fe20003800200 */
[----:B-1----:R-:W-:Y:S02]  /*10c0*/  LOP3.LUT R16, R7, 0x7, RZ, 0xc0, !PT ;  /* 0x0000000707107812 */ /* 0x002fe400078ec0ff */
[----:B------:R-:W-:Y:S02]  /*10d0*/  ISETP.GE.U32.AND.EX P0, PT, RZ, RZ, PT, P0 ;  /* 0x000000ffff00720c */ /* 0x000fe40003f06100 */
[----:B------:R-:W-:-:S04]  /*10e0*/  ISETP.NE.U32.AND P1, PT, R16, RZ, PT ;  /* 0x000000ff1000720c */ /* 0x000fc80003f25070 */
[----:B------:R-:W-:-:S07]  /*10f0*/  ISETP.NE.AND.EX P1, PT, RZ, RZ, PT, P1 ;  /* 0x000000ffff00720c */ /* 0x000fce0003f25310 */
[----:B------:R-:W-:Y:S06]  /*1100*/  @!P0 BRA `(.L_x_16) ;  /* 0x0000000000808947 */ /* 0x000fec0003800000 */
[----:B------:R-:W0:Y:S02]  /*1110*/  LDCU.64 UR4, c[0x0][0x380] ;  /* 0x00007000ff0477ac */ /* 0x000e240008000a00 */
[----:B0-----:R-:W-:-:S04]  /*1120*/  LEA R2, P0, R9, UR4, 0x2 ;  /* 0x0000000409027c11 */ /* 0x001fc8000f8010ff */
[----:B------:R-:W-:-:S05]  /*1130*/  LEA.HI.X R3, R9, UR5, R6, 0x2, P0 ;  /* 0x0000000509037c11 */ /* 0x000fca00080f1406 */
[----:B------:R-:W2:Y:S04]  /*1140*/  LDG.E R5, desc[UR6][R2.64] ;  /* 0x0000000602057981 */ /* 0x000ea8000c1e1900 */
[----:B------:R-:W3:Y:S04]  /*1150*/  LDG.E R8, desc[UR6][R2.64+0x4] ;  /* 0x0000040602087981 */ /* 0x000ee8000c1e1900 */
[----:B------:R-:W4:Y:S04]  /*1160*/  LDG.E R10, desc[UR6][R2.64+0x8] ;  /* 0x00000806020a7981 */ /* 0x000f28000c1e1900 */
[----:B------:R-:W5:Y:S04]  /*1170*/  LDG.E R11, desc[UR6][R2.64+0xc] ;  /* 0x00000c06020b7981 */ /* 0x000f68000c1e1900 */
[----:B------:R-:W5:Y:S04]  /*1180*/  LDG.E R12, desc[UR6][R2.64+0x10] ;  /* 0x00001006020c7981 */ /* 0x000f68000c1e1900 */
[----:B------:R-:W5:Y:S04]  /*1190*/  LDG.E R13, desc[UR6][R2.64+0x14] ;  /* 0x00001406020d7981 */ /* 0x000f68000c1e1900 */
[----:B------:R-:W5:Y:S04]  /*11a0*/  LDG.E R14, desc[UR6][R2.64+0x18] ;  /* 0x00001806020e7981 */ /* 0x000f68000c1e1900 */
[----:B------:R-:W5:Y:S01]  /*11b0*/  LDG.E R15, desc[UR6][R2.64+0x1c] ;  /* 0x00001c06020f7981 */ /* 0x000f62000c1e1900 */
[----:B------:R-:W0:Y:S01]  /*11c0*/  S2UR UR5, SR_CgaCtaId ;  /* 0x00000000000579c3 */ /* 0x000e220000008800 */
[----:B------:R-:W-:Y:S01]  /*11d0*/  UMOV UR4, 0x400 ;  /* 0x0000040000047882 */ /* 0x000fe20000000000 */
[----:B------:R-:W-:-:S05]  /*11e0*/  IADD3 R9, P0, PT, R9, 0x8, RZ ;  /* 0x0000000809097810 */ /* 0x000fca0007f1e0ff */
[----:B------:R-:W-:Y:S01]  /*11f0*/  IMAD.X R6, RZ, RZ, R6, P0 ;  /* 0x000000ffff067224 */ /* 0x000fe200000e0606 */
[----:B0-----:R-:W-:-:S06]  /*1200*/  ULEA UR4, UR5, UR4, 0x18 ;  /* 0x0000000405047291 */ /* 0x001fcc000f8ec0ff */
[----:B--2---:R-:W-:Y:S02]  /*1210*/  LEA R5, R5, UR4, 0x2 ;  /* 0x0000000405057c11 */ /* 0x004fe4000f8e10ff */
[----:B---3--:R-:W-:-:S03]  /*1220*/  LEA R8, R8, UR4, 0x2 ;  /* 0x0000000408087c11 */ /* 0x008fc6000f8e10ff */
[----:B------:R0:W-:Y:S01]  /*1230*/  ATOMS.POPC.INC.32 RZ, [R5+URZ] ;  /* 0x0000000005ff7f8c */ /* 0x0001e2000d8000ff */
[----:B----4-:R-:W-:-:S03]  /*1240*/  LEA R10, R10, UR4, 0x2 ;  /* 0x000000040a0a7c11 */ /* 0x010fc6000f8e10ff */
[----:B------:R0:W-:Y:S01]  /*1250*/  ATOMS.POPC.INC.32 RZ, [R8+URZ] ;  /* 0x0000000008ff7f8c */ /* 0x0001e2000d8000ff */
[----:B-----5:R-:W-:-:S03]  /*1260*/  LEA R11, R11, UR4, 0x2 ;  /* 0x000000040b0b7c11 */ /* 0x020fc6000f8e10ff */
[----:B------:R0:W-:Y:S01]  /*1270*/  ATOMS.POPC.INC.32 RZ, [R10+URZ] ;  /* 0x000000000aff7f8c */ /* 0x0001e2000d8000ff */
[----:B------:R-:W-:-:S03]  /*1280*/  LEA R12, R12, UR4, 0x2 ;  /* 0x000000040c0c7c11 */ /* 0x000fc6000f8e10ff */
[----:B------:R0:W-:Y:S01]  /*1290*/  ATOMS.POPC.INC.32 RZ, [R11+URZ] ;  /* 0x000000000bff7f8c */ /* 0x0001e2000d8000ff */
[----:B------:R-:W-:-:S03]  /*12a0*/  LEA R13, R13, UR4, 0x2 ;  /* 0x000000040d0d7c11 */ /* 0x000fc6000f8e10ff */
[----:B------:R0:W-:Y:S01]  /*12b0*/  ATOMS.POPC.INC.32 RZ, [R12+URZ] ;  /* 0x000000000cff7f8c */ /* 0x0001e2000d8000ff */
[----:B------:R-:W-:-:S03]  /*12c0*/  LEA R14, R14, UR4, 0x2 ;  /* 0x000000040e0e7c11 */ /* 0x000fc6000f8e10ff */
[----:B------:R0:W-:Y:S01]  /*12d0*/  ATOMS.POPC.INC.32 RZ, [R13+URZ] ;  /* 0x000000000dff7f8c */ /* 0x0001e2000d8000ff */
[----:B------:R-:W-:-:S03]  /*12e0*/  LEA R15, R15, UR4, 0x2 ;  /* 0x000000040f0f7c11 */ /* 0x000fc6000f8e10ff */
[----:B------:R0:W-:Y:S04]  /*12f0*/  ATOMS.POPC.INC.32 RZ, [R14+URZ] ;  /* 0x000000000eff7f8c */ /* 0x0001e8000d8000ff */
[----:B------:R0:W-:Y:S02]  /*1300*/  ATOMS.POPC.INC.32 RZ, [R15+URZ] ;  /* 0x000000000fff7f8c */ /* 0x0001e4000d8000ff */
.L_x_16:
[----:B------:R-:W-:Y:S05]  /*1310*/  BSYNC.RECONVERGENT B0 ;  /* 0x0000000000007941 */ /* 0x000fea0003800200 */
.L_x_15:
[----:B------:R-:W-:Y:S05]  /*1320*/  @!P1 BRA `(.L_x_11) ;  /* 0x0000000000c89947 */ /* 0x000fea0003800000 */
[----:B------:R-:W-:Y:S01]  /*1330*/  ISETP.GE.U32.AND P0, PT, R16, 0x4, PT ;  /* 0x000000041000780c */ /* 0x000fe20003f06070 */
[----:B------:R-:W-:Y:S01]  /*1340*/  BSSY.RECONVERGENT B0, `(.L_x_17) ;  /* 0x000001a000007945 */ /* 0x000fe20003800200 */
[----:B------:R-:W-:Y:S02]  /*1350*/  LOP3.LUT R7, R7, 0x3, RZ, 0xc0, !PT ;  /* 0x0000000307077812 */ /* 0x000fe400078ec0ff */
[----:B------:R-:W-:Y:S02]  /*1360*/  ISETP.GE.U32.AND.EX P0, PT, RZ, RZ, PT, P0 ;  /* 0x000000ffff00720c */ /* 0x000fe40003f06100 */
[----:B------:R-:W-:-:S04]  /*1370*/  ISETP.NE.U32.AND P1, PT, R7, RZ, PT ;  /* 0x000000ff0700720c */ /* 0x000fc80003f25070 */
[----:B------:R-:W-:-:S07]  /*1380*/  ISETP.NE.AND.EX P1, PT, RZ, RZ, PT, P1 ;  /* 0x000000ffff00720c */ /* 0x000fce0003f25310 */
[----:B------:R-:W-:Y:S06]  /*1390*/  @!P0 BRA `(.L_x_18) ;  /* 0x0000000000508947 */ /* 0x000fec0003800000 */
[----:B------:R-:W1:Y:S02]  /*13a0*/  LDCU.64 UR4, c[0x0][0x380] ;  /* 0x00007000ff0477ac */ /* 0x000e640008000a00 */
[----:B-1----:R-:W-:-:S04]  /*13b0*/  LEA R2, P0, R9, UR4, 0x2 ;  /* 0x0000000409027c11 */ /* 0x002fc8000f8010ff */
[----:B------:R-:W-:-:S05]  /*13c0*/  LEA.HI.X R3, R9, UR5, R6, 0x2, P0 ;  /* 0x0000000509037c11 */ /* 0x000fca00080f1406 */
[----:B0-----:R-:W2:Y:S04]  /*13d0*/  LDG.E R5, desc[UR6][R2.64] ;  /* 0x0000000602057981 */ /* 0x001ea8000c1e1900 */
[----:B------:R-:W3:Y:S04]  /*13e0*/  LDG.E R8, desc[UR6][R2.64+0x4] ;  /* 0x0000040602087981 */ /* 0x000ee8000c1e1900 */
[----:B------:R-:W4:Y:S04]  /*13f0*/  LDG.E R10, desc[UR6][R2.64+0x8] ;  /* 0x00000806020a7981 */ /* 0x000f28000c1e1900 */
        /* <DEDUP_REMOVED lines=12> */
[----:B------:R1:W-:Y:S04]  /*14c0*/  ATOMS.POPC.INC.32 RZ, [R10+URZ] ;  /* 0x000000000aff7f8c */ /* 0x0003e8000d8000ff */
[----:B------:R1:W-:Y:S02]  /*14d0*/  ATOMS.POPC.INC.32 RZ, [R11+URZ] ;  /* 0x000000000bff7f8c */ /* 0x0003e4000d8000ff */
.L_x_18:
[----:B------:R-:W-:Y:S05]  /*14e0*/  BSYNC.RECONVERGENT B0 ;  /* 0x0000000000007941 */ /* 0x000fea0003800200 */
.L_x_17:
[----:B------:R-:W-:Y:S05]  /*14f0*/  @!P1 BRA `(.L_x_11) ;  /* 0x0000000000549947 */ /* 0x000fea0003800000 */
[----:B------:R-:W2:Y:S01]  /*1500*/  S2R R3, SR_CgaCtaId ;  /* 0x0000000000037919 */ /* 0x000ea20000008800 */
[----:B------:R-:W3:Y:S01]  /*1510*/  LDCU.64 UR4, c[0x0][0x380] ;  /* 0x00007000ff0477ac */ /* 0x000ee20008000a00 */
[----:B------:R-:W-:Y:S02]  /*1520*/  IADD3 R7, P1, PT, RZ, -R7, RZ ;  /* 0x80000007ff077210 */ /* 0x000fe40007f3e0ff */
[----:B------:R-:W-:-:S03]  /*1530*/  MOV R2, 0x400 ;  /* 0x0000040000027802 */ /* 0x000fc60000000f00 */
[----:B01----:R-:W-:Y:S01]  /*1540*/  IMAD.X R8, RZ, RZ, -0x1, P1 ;  /* 0xffffffffff087424 */ /* 0x003fe200008e06ff */
[----:B---3--:R-:W-:-:S04]  /*1550*/  LEA R10, P0, R9, UR4, 0x2 ;  /* 0x00000004090a7c11 */ /* 0x008fc8000f8010ff */
[----:B------:R-:W-:Y:S02]  /*1560*/  LEA.HI.X R11, R9, UR5, R6, 0x2, P0 ;  /* 0x00000005090b7c11 */ /* 0x000fe400080f1406 */
[----:B--2---:R-:W-:-:S07]  /*1570*/  LEA R13, R3, R2, 0x18 ;  /* 0x00000002030d7211 */ /* 0x004fce00078ec0ff */
.L_x_19:
[----:B------:R-:W-:Y:S02]  /*1580*/  IMAD.MOV.U32 R2, RZ, RZ, R10 ;  /* 0x000000ffff027224 */ /* 0x000fe400078e000a */
[----:B------:R-:W-:-:S05]  /*1590*/  IMAD.MOV.U32 R3, RZ, RZ, R11 ;  /* 0x000000ffff037224 */ /* 0x000fca00078e000b */
[----:B--2---:R-:W2:Y:S01]  /*15a0*/  LDG.E R2, desc[UR6][R2.64] ;  /* 0x0000000602027981 */ /* 0x004ea2000c1e1900 */
[----:B------:R-:W-:Y:S01]  /*15b0*/  IADD3 R7, P0, PT, R7, 0x1, RZ ;  /* 0x0000000107077810 */ /* 0x000fe20007f1e0ff */
[----:B------:R-:W-:Y:S05]  /*15c0*/  YIELD ;  /* 0x0000000000007946 */ /* 0x000fea0003800000 */
[----:B------:R-:W-:Y:S01]  /*15d0*/  IMAD.X R8, RZ, RZ, R8, P0 ;  /* 0x000000ffff087224 */ /* 0x000fe200000e0608 */
[----:B------:R-:W-:Y:S02]  /*15e0*/  ISETP.NE.U32.AND P0, PT, R7, RZ, PT ;  /* 0x000000ff0700720c */ /* 0x000fe40003f05070 */
[----:B------:R-:W-:-:S02]  /*15f0*/  IADD3 R10, P1, PT, R10, 0x4, RZ ;  /* 0x000000040a0a7810 */ /* 0x000fc40007f3e0ff */
[----:B------:R-:W-:-:S03]  /*1600*/  ISETP.NE.AND.EX P0, PT, R8, RZ, PT, P0 ;  /* 0x000000ff0800720c */ /* 0x000fc60003f05300 */
[----:B------:R-:W-:Y:S02]  /*1610*/  IMAD.X R11, RZ, RZ, R11, P1 ;  /* 0x000000ffff0b7224 */ /* 0x000fe400008e060b */
[----:B--2---:R-:W-:-:S05]  /*1620*/  IMAD R5, R2, 0x4, R13 ;  /* 0x0000000402057824 */ /* 0x004fca00078e020d */
[----:B------:R2:W-:Y:S03]  /*1630*/  ATOMS.POPC.INC.32 RZ, [R5+URZ] ;  /* 0x0000000005ff7f8c */ /* 0x0005e6000d8000ff */
[----:B------:R-:W-:Y:S05]  /*1640*/  @P0 BRA `(.L_x_19) ;  /* 0xfffffffc00cc0947 */ /* 0x000fea000383ffff */
.L_x_11:
[----:B------:R-:W-:Y:S05]  /*1650*/  WARPSYNC.ALL ;  /* 0x0000000000007948 */ /* 0x000fea0003800000 */
[----:B------:R-:W-:Y:S01]  /*1660*/  ISETP.GT.U32.AND P0, PT, R0, 0x100, PT ;  /* 0x000001000000780c */ /* 0x000fe20003f04070 */
[----:B------:R-:W-:Y:S01]  /*1670*/  BAR.SYNC.DEFER_BLOCKING 0x0 ;  /* 0x0000000000007b1d */ /* 0x000fe20000010000 */
[----:B------:R-:W-:Y:S02]  /*1680*/  IMAD.MOV.U32 R6, RZ, RZ, 0x1 ;  /* 0x00000001ff067424 */ /* 0x000fe400078e00ff */
[----:B------:R-:W-:-:S09]  /*1690*/  IMAD.MOV.U32 R7, RZ, RZ, 0x0 ;  /* 0x00000000ff077424 */ /* 0x000fd200078e00ff */
[----:B------:R-:W-:Y:S05]  /*16a0*/  @P0 BRA `(.L_x_20) ;  /* 0x0000000000140947 */ /* 0x000fea0003800000 */
[----:B------:R-:W-:Y:S02]  /*16b0*/  LOP3.LUT R7, R0, 0xffff, RZ, 0xc0, !PT ;  /* 0x0000ffff00077812 */ /* 0x000fe400078ec0ff */
[----:B01----:R-:W-:-:S07]  /*16c0*/  MOV R8, 0x16e0 ;  /* 0x000016e000087802 */ /* 0x003fce0000000f00 */
[----:B--2---:R-:W-:Y:S05]  /*16d0*/  CALL.REL.NOINC `($__internal_0_$__cuda_sm20_div_u16) ;  /* 0x00000004007c7944 */ /* 0x004fea0003c00000 */
[----:B------:R-:W-:Y:S01]  /*16e0*/  LOP3.LUT R6, R7, 0xffff, RZ, 0xc0, !PT ;  /* 0x0000ffff07067812 */ /* 0x000fe200078ec0ff */
[----:B------:R-:W-:-:S07]  /*16f0*/  IMAD.MOV.U32 R7, RZ, RZ, RZ ;  /* 0x000000ffff077224 */ /* 0x000fce00078e00ff */
.L_x_20:
[----:B01----:R-:W0:Y:S01]  /*1700*/  S2R R13, SR_CTAID.X ;  /* 0x00000000000d7919 */ /* 0x003e220000002500 */
[-C--:B------:R-:W-:Y:S02]  /*1710*/  IMAD R3, R7, R4.reuse, RZ ;  /* 0x0000000407037224 */ /* 0x080fe400078e02ff */
[----:B------:R-:W-:-:S04]  /*1720*/  IMAD.WIDE.U32 R8, R6, R4, RZ ;  /* 0x0000000406087225 */ /* 0x000fc800078e00ff */
[----:B------:R-:W-:Y:S02]  /*1730*/  IMAD.IADD R3, R9, 0x1, R3 ;  /* 0x0000000109037824 */ /* 0x000fe400078e0203 */
[----:B------:R-:W-:Y:S02]  /*1740*/  IMAD.MOV.U32 R2, RZ, RZ, R8 ;  /* 0x000000ffff027224 */ /* 0x000fe400078e0008 */
[----:B------:R-:W-:Y:S02]  /*1750*/  IMAD.MOV.U32 R4, RZ, RZ, 0x100 ;  /* 0x00000100ff047424 */ /* 0x000fe400078e00ff */
[----:B--2---:R-:W-:Y:S02]  /*1760*/  IMAD.MOV.U32 R5, RZ, RZ, 0x0 ;  /* 0x00000000ff057424 */ /* 0x004fe400078e00ff */
[----:B0-----:R-:W-:-:S04]  /*1770*/  IMAD.WIDE.U32 R10, R13, 0x100, R2 ;  /* 0x000001000d0a7825 */ /* 0x001fc800078e0002 */
[----:B------:R-:W-:Y:S01]  /*1780*/  IMAD.WIDE.U32 R2, R13, 0x100, R4 ;  /* 0x000001000d027825 */ /* 0x000fe200078e0004 */
[----:B------:R-:W-:-:S04]  /*1790*/  IADD3 R5, P1, PT, R10, R6, RZ ;  /* 0x000000060a057210 */ /* 0x000fc80007f3e0ff */
[----:B------:R-:W-:Y:S01]  /*17a0*/  ISETP.GT.U32.AND P0, PT, R5, R2, PT ;  /* 0x000000020500720c */ /* 0x000fe20003f04070 */
[----:B------:R-:W-:-:S05]  /*17b0*/  IMAD.X R2, R11, 0x1, R7, P1 ;  /* 0x000000010b027824 */ /* 0x000fca00008e0607 */
[----:B------:R-:W-:-:S13]  /*17c0*/  ISETP.GT.U32.AND.EX P0, PT, R2, R3, PT, P0 ;  /* 0x000000030200720c */ /* 0x000fda0003f04100 */
[----:B------:R-:W-:Y:S05]  /*17d0*/  @P0 EXIT ;  /* 0x000000000000094d */ /* 0x000fea0003800000 */
[----:B------:R-:W0:Y:S01]  /*17e0*/  LDCU.64 UR4, c[0x0][0x388] ;  /* 0x00007100ff0477ac */ /* 0x000e220008000a00 */
[----:B------:R-:W-:-:S04]  /*17f0*/  ISETP.NE.U32.AND P0, PT, R6, RZ, PT ;  /* 0x000000ff0600720c */ /* 0x000fc80003f05070 */
[----:B------:R-:W-:Y:S02]  /*1800*/  ISETP.NE.AND.EX P0, PT, R7, RZ, PT, P0 ;  /* 0x000000ff0700720c */ /* 0x000fe40003f05300 */
[----:B0-----:R-:W-:-:S04]  /*1810*/  LEA R2, P1, R10, UR4, 0x2 ;  /* 0x000000040a027c11 */ /* 0x001fc8000f8210ff */
[----:B------:R-:W-:-:S07]  /*1820*/  LEA.HI.X R0, R10, UR5, R11, 0x2, P1 ;  /* 0x000000050a007c11 */ /* 0x000fce00088f140b */
[----:B------:R-:W-:Y:S05]  /*1830*/  @!P0 EXIT ;  /* 0x000000000000894d */ /* 0x000fea0003800000 */
[----:B------:R-:W0:Y:S01]  /*1840*/  S2UR UR5, SR_CgaCtaId ;  /* 0x00000000000579c3 */ /* 0x000e220000008800 */
[C---:B------:R-:W-:Y:S01]  /*1850*/  IMAD.SHL.U32 R12, R6.reuse, 0x4, RZ ;  /* 0x00000004060c7824 */ /* 0x040fe200078e00ff */
[----:B------:R-:W-:Y:S01]  /*1860*/  SHF.L.U64.HI R6, R6, 0x2, R7 ;  /* 0x0000000206067819 */ /* 0x000fe20000010207 */
[----:B------:R-:W-:Y:S01]  /*1870*/  UMOV UR4, 0x400 ;  /* 0x0000040000047882 */ /* 0x000fe20000000000 */
[----:B------:R-:W-:Y:S02]  /*1880*/  PLOP3.LUT P0, PT, PT, PT, PT, 0x80, 0x8 ;  /* 0x000000000008781c */ /* 0x000fe40003f0f070 */
[----:B------:R-:W-:-:S04]  /*1890*/  ISETP.GT.U32.AND P1, PT, R12, RZ, PT ;  /* 0x000000ff0c00720c */ /* 0x000fc80003f24070 */
[----:B------:R-:W-:Y:S01]  /*18a0*/  ISETP.GT.U32.AND.EX P1, PT, R6, RZ, PT, P1 ;  /* 0x000000ff0600720c */ /* 0x000fe20003f24110 */
[----:B0-----:R-:W-:-:S03]  /*18b0*/  ULEA UR5, UR5, UR4, 0x18 ;  /* 0x0000000405057291 */ /* 0x001fc6000f8ec0ff */
[----:B------:R-:W-:-:S03]  /*18c0*/  UMOV UR4, URZ ;  /* 0x000000ff00047c82 */ /* 0x000fc60008000000 */
[----:B------:R-:W-:Y:S01]  /*18d0*/  LEA R8, R8, UR5, 0x2 ;  /* 0x0000000508087c11 */ /* 0x000fe2000f8e10ff */
[----:B------:R-:W-:-:S05]  /*18e0*/  UMOV UR5, URZ ;  /* 0x000000ff00057c82 */ /* 0x000fca0008000000 */
[----:B------:R-:W-:Y:S05]  /*18f0*/  @P1 BRA `(.L_x_21) ;  /* 0x0000000000201947 */ /* 0x000fea0003800000 */
[----:B------:R0:W1:Y:S01]  /*1900*/  LDS.U8 R3, [R8] ;  /* 0x0000000008037984 */ /* 0x0000620000000000 */
[----:B------:R-:W-:Y:S01]  /*1910*/  IADD3 R4, P0, PT, R2, UR4, RZ ;  /* 0x0000000402047c10 */ /* 0x000fe2000ff1e0ff */
[----:B------:R-:W-:-:S03]  /*1920*/  UMOV UR4, 0x1 ;  /* 0x0000000100047882 */ /* 0x000fc60000000000 */
[----:B------:R-:W-:Y:S01]  /*1930*/  IADD3.X R5, PT, PT, R0, UR5, RZ, P0, !PT ;  /* 0x0000000500057c10 */ /* 0x000fe200087fe4ff */
[----:B------:R-:W-:Y:S01]  /*1940*/  UMOV UR5, URZ ;  /* 0x000000ff00057c82 */ /* 0x000fe20008000000 */
[----:B------:R-:W-:Y:S01]  /*1950*/  PLOP3.LUT P0, PT, PT, PT, PT, 0x8, 0x80 ;  /* 0x000000000080781c */ /* 0x000fe20003f0e170 */
[----:B0-----:R-:W-:Y:S02]  /*1960*/  VIADD R8, R8, 0x1 ;  /* 0x0000000108087836 */ /* 0x001fe40000000000 */
[----:B-1----:R0:W-:Y:S10]  /*1970*/  STG.E.U8 desc[UR6][R4.64], R3 ;  /* 0x0000000304007986 */ /* 0x0021f4000c101106 */
.L_x_21:
[C---:B0-----:R-:W-:Y:S02]  /*1980*/  IADD3 R3, P3, PT, R12.reuse, -UR4, RZ ;  /* 0x800000040c037c10 */ /* 0x041fe4000ff7e0ff */
[----:B------:R-:W-:Y:S02]  /*1990*/  ISETP.GT.U32.AND P2, PT, R12, UR4, PT ;  /* 0x000000040c007c0c */ /* 0x000fe4000bf44070 */
[----:B------:R-:W-:Y:S02]  /*19a0*/  ISETP.LE.U32.AND P1, PT, R3, 0x3, PT ;  /* 0x000000030300780c */ /* 0x000fe40003f23070 */
[C---:B------:R-:W-:Y:S02]  /*19b0*/  ISETP.GT.U32.AND.EX P2, PT, R6.reuse, UR5, PT, P2 ;  /* 0x0000000506007c0c */ /* 0x040fe4000bf44120 */
[----:B------:R-:W-:-:S04]  /*19c0*/  IADD3.X R3, PT, PT, R6, ~UR5, RZ, P3, !PT ;  /* 0x8000000506037c10 */ /* 0x000fc80009ffe4ff */
[----:B------:R-:W-:-:S13]  /*19d0*/  ISETP.LE.U32.OR.EX P1, PT, R3, RZ, !P2, P1 ;  /* 0x000000ff0300720c */ /* 0x000fda0005723510 */
[----:B------:R-:W-:Y:S05]  /*19e0*/  @P1 BRA `(.L_x_22) ;  /* 0x0000000000501947 */ /* 0x000fea0003800000 */
[----:B------:R-:W-:Y:S02]  /*19f0*/  IADD3 R14, P1, PT, R12, -0x3, RZ ;  /* 0xfffffffd0c0e7810 */ /* 0x000fe40007f3e0ff */
[----:B------:R-:W-:Y:S02]  /*1a00*/  PLOP3.LUT P0, PT, PT, PT, PT, 0x8, 0x80 ;  /* 0x000000000080781c */ /* 0x000fe40003f0e170 */
[----:B------:R-:W-:-:S11]  /*1a10*/  IADD3.X R10, PT, PT, R6, -0x1, RZ, P1, !PT ;  /* 0xffffffff060a7810 */ /* 0x000fd60000ffe4ff */
.L_x_23:
[----:B0-----:R-:W0:Y:S01]  /*1a20*/  LDS.U8 R3, [R8] ;  /* 0x0000000008037984 */ /* 0x001e220000000000 */
[----:B------:R-:W-:Y:S01]  /*1a30*/  IADD3 R4, P1, PT, R2, UR4, RZ ;  /* 0x0000000402047c10 */ /* 0x000fe2000ff3e0ff */
[----:B------:R-:W-:Y:S02]  /*1a40*/  UIADD3 UR4, UP0, UPT, UR4, 0x4, URZ ;  /* 0x0000000404047890 */ /* 0x000fe4000ff1e0ff */
[----:B------:R-:W1:Y:S01]  /*1a50*/  LDS.U8 R7, [R8+0x1] ;  /* 0x0000010008077984 */ /* 0x000e620000000000 */
[----:B------:R-:W-:Y:S01]  /*1a60*/  IADD3.X R5, PT, PT, R0, UR5, RZ, P1, !PT ;  /* 0x0000000500057c10 */ /* 0x000fe20008ffe4ff */
[----:B------:R-:W-:Y:S02]  /*1a70*/  UIADD3.X UR5, UPT, UPT, URZ, UR5, URZ, UP0, !UPT ;  /* 0x00000005ff057290 */ /* 0x000fe400087fe4ff */
[----:B------:R-:W2:Y:S01]  /*1a80*/  LDS.U8 R9, [R8+0x2] ;  /* 0x0000020008097984 */ /* 0x000ea20000000000 */
[----:B------:R-:W-:-:S03]  /*1a90*/  ISETP.LE.U32.AND P1, PT, R14, UR4, PT ;  /* 0x000000040e007c0c */ /* 0x000fc6000bf23070 */
[----:B------:R3:W4:Y:S01]  /*1aa0*/  LDS.U8 R11, [R8+0x3] ;  /* 0x00000300080b7984 */ /* 0x0007220000000000 */
[----:B------:R-:W-:-:S05]  /*1ab0*/  IMAD.U32 R13, RZ, RZ, UR5 ;  /* 0x00000005ff0d7e24 */ /* 0x000fca000f8e00ff */
[----:B------:R-:W-:Y:S01]  /*1ac0*/  ISETP.GE.U32.AND.EX P1, PT, R13, R10, PT, P1 ;  /* 0x0000000a0d00720c */ /* 0x000fe20003f26110 */
[----:B---3--:R-:W-:Y:S01]  /*1ad0*/  VIADD R8, R8, 0x4 ;  /* 0x0000000408087836 */ /* 0x008fe20000000000 */
[----:B0-----:R0:W-:Y:S04]  /*1ae0*/  STG.E.U8 desc[UR6][R4.64], R3 ;  /* 0x0000000304007986 */ /* 0x0011e8000c101106 */
[----:B-1----:R0:W-:Y:S04]  /*1af0*/  STG.E.U8 desc[UR6][R4.64+0x1], R7 ;  /* 0x0000010704007986 */ /* 0x0021e8000c101106 */
[----:B--2---:R0:W-:Y:S04]  /*1b00*/  STG.E.U8 desc[UR6][R4.64+0x2], R9 ;  /* 0x0000020904007986 */ /* 0x0041e8000c101106 */
[----:B----4-:R0:W-:Y:S01]  /*1b10*/  STG.E.U8 desc[UR6][R4.64+0x3], R11 ;  /* 0x0000030b04007986 */ /* 0x0101e2000c101106 */
[----:B------:R-:W-:Y:S05]  /*1b20*/  @!P1 BRA `(.L_x_23) ;  /* 0xfffffffc00bc9947 */ /* 0x000fea000383ffff */
.L_x_22:
[C---:B0-----:R-:W-:Y:S02]  /*1b30*/  IADD3 R3, P3, PT, R12.reuse, -UR4, RZ ;  /* 0x800000040c037c10 */ /* 0x041fe4000ff7e0ff */
[----:B------:R-:W-:Y:S02]  /*1b40*/  ISETP.GT.U32.AND P2, PT, R12, UR4, PT ;  /* 0x000000040c007c0c */ /* 0x000fe4000bf44070 */
[----:B------:R-:W-:Y:S02]  /*1b50*/  ISETP.LE.U32.AND P1, PT, R3, 0x1, PT ;  /* 0x000000010300780c */ /* 0x000fe40003f23070 */
[C---:B------:R-:W-:Y:S02]  /*1b60*/  ISETP.GT.U32.AND.EX P2, PT, R6.reuse, UR5, PT, P2 ;  /* 0x0000000506007c0c */ /* 0x040fe4000bf44120 */
[----:B------:R-:W-:-:S04]  /*1b70*/  IADD3.X R3, PT, PT, R6, ~UR5, RZ, P3, !PT ;  /* 0x8000000506037c10 */ /* 0x000fc80009ffe4ff */
[----:B------:R-:W-:-:S13]  /*1b80*/  ISETP.LE.U32.OR.EX P1, PT, R3, RZ, !P2, P1 ;  /* 0x000000ff0300720c */ /* 0x000fda0005723510 */
[----:B------:R-:W-:Y:S05]  /*1b90*/  @P1 BRA `(.L_x_24) ;  /* 0x0000000000281947 */ /* 0x000fea0003800000 */
[----:B------:R-:W0:Y:S01]  /*1ba0*/  LDS.U8 R3, [R8] ;  /* 0x0000000008037984 */ /* 0x000e220000000000 */
[----:B------:R-:W-:Y:S01]  /*1bb0*/  IADD3 R4, P0, PT, R2, UR4, RZ ;  /* 0x0000000402047c10 */ /* 0x000fe2000ff1e0ff */
[----:B------:R-:W-:Y:S02]  /*1bc0*/  UIADD3 UR4, UP0, UPT, UR4, 0x2, URZ ;  /* 0x0000000204047890 */ /* 0x000fe4000ff1e0ff */
[----:B------:R1:W2:Y:S01]  /*1bd0*/  LDS.U8 R7, [R8+0x1] ;  /* 0x0000010008077984 */ /* 0x0002a20000000000 */
[----:B------:R-:W-:Y:S01]  /*1be0*/  IADD3.X R5, PT, PT, R0, UR5, RZ, P0, !PT ;  /* 0x0000000500057c10 */ /* 0x000fe200087fe4ff */
[----:B------:R-:W-:Y:S01]  /*1bf0*/  UIADD3.X UR5, UPT, UPT, URZ, UR5, URZ, UP0, !UPT ;  /* 0x00000005ff057290 */ /* 0x000fe200087fe4ff */
[----:B------:R-:W-:Y:S01]  /*1c00*/  PLOP3.LUT P0, PT, PT, PT, PT, 0x8, 0x80 ;  /* 0x000000000080781c */ /* 0x000fe20003f0e170 */
[----:B-1----:R-:W-:Y:S02]  /*1c10*/  VIADD R8, R8, 0x2 ;  /* 0x0000000208087836 */ /* 0x002fe40000000000 */
[----:B0-----:R0:W-:Y:S04]  /*1c20*/  STG.E.U8 desc[UR6][R4.64], R3 ;  /* 0x0000000304007986 */ /* 0x0011e8000c101106 */
[----:B--2---:R0:W-:Y:S06]  /*1c30*/  STG.E.U8 desc[UR6][R4.64+0x1], R7 ;  /* 0x0000010704007986 */ /* 0x0041ec000c101106 */
.L_x_24:
[----:B0-----:R-:W-:Y:S01]  /*1c40*/  IMAD.U32 R3, RZ, RZ, UR5 ;  /* 0x00000005ff037e24 */ /* 0x001fe2000f8e00ff */
[----:B------:R-:W-:-:S04]  /*1c50*/  ISETP.GT.U32.AND P1, PT, R12, UR4, PT ;  /* 0x000000040c007c0c */ /* 0x000fc8000bf24070 */
[----:B------:R-:W-:-:S13]  /*1c60*/  ISETP.LT.U32.OR.EX P0, PT, R3, R6, P0, P1 ;  /* 0x000000060300720c */ /* 0x000fda0000701510 */
[----:B------:R-:W-:Y:S05]  /*1c70*/  @!P0 EXIT ;  /* 0x000000000000894d */ /* 0x000fea0003800000 */
[----:B------:R-:W0:Y:S01]  /*1c80*/  LDS.U8 R5, [R8] ;  /* 0x0000000008057984 */ /* 0x000e220000000000 */
[----:B------:R-:W-:-:S04]  /*1c90*/  IADD3 R2, P0, PT, R2, UR4, RZ ;  /* 0x0000000402027c10 */ /* 0x000fc8000ff1e0ff */
[----:B------:R-:W-:-:S05]  /*1ca0*/  IADD3.X R3, PT, PT, R0, UR5, RZ, P0, !PT ;  /* 0x0000000500037c10 */ /* 0x000fca00087fe4ff */
[----:B0-----:R-:W-:Y:S01]  /*1cb0*/  STG.E.U8 desc[UR6][R2.64], R5 ;  /* 0x0000000502007986 */ /* 0x001fe2000c101106 */
[----:B------:R-:W-:Y:S05]  /*1cc0*/  EXIT ;  /* 0x000000000000794d */ /* 0x000fea0003800000 */
        .weak           $__internal_0_$__cuda_sm20_div_u16
        .type           $__internal_0_$__cuda_sm20_div_u16,@function
        .size           $__internal_0_$__cuda_sm20_div_u16,($__internal_1_$__cuda_sm20_div_u64 - $__internal_0_$__cuda_sm20_div_u16)
$__internal_0_$__cuda_sm20_div_u16:
[----:B------:R-:W0:Y:S01]  /*1cd0*/  I2F.U16 R2, R7 ;  /* 0x0000000700027306 */ /* 0x000e220000101000 */
[----:B------:R-:W-:Y:S01]  /*1ce0*/  IMAD.MOV.U32 R3, RZ, RZ, 0x4b800000 ;  /* 0x4b800000ff037424 */ /* 0x000fe200078e00ff */
[C---:B0-----:R-:W-:Y:S02]  /*1cf0*/  FSETP.GEU.AND P1, PT, |R2|.reuse, 1.175494350822287508e-38, PT ;  /* 0x008000000200780b */ /* 0x041fe40003f2e200 */
[----:B------:R-:W-:Y:S02]  /*1d00*/  FSETP.GT.AND P0, PT, |R2|, 8.50705917302346158658e+37, PT ;  /* 0x7e8000000200780b */ /* 0x000fe40003f04200 */
[----:B------:R-:W-:-:S04]  /*1d10*/  FSEL R3, R3, 1, !P1 ;  /* 0x3f80000003037808 */ /* 0x000fc80004800000 */
[----:B------:R-:W-:Y:S02]  /*1d20*/  FSEL R3, R3, 0.25, !P0 ;  /* 0x3e80000003037808 */ /* 0x000fe40004000000 */
[----:B------:R-:W-:-:S03]  /*1d30*/  ISETP.NE.U32.AND P0, PT, R7, RZ, PT ;  /* 0x000000ff0700720c */ /* 0x000fc60003f05070 */
[----:B------:R-:W-:Y:S02]  /*1d40*/  FMUL R5, R2, R3 ;  /* 0x0000000302057220 */ /* 0x000fe40000400000 */
[----:B------:R-:W-:Y:S08]  /*1d50*/  I2F.U16.RZ R2, UR8 ;  /* 0x0000000800027d06 */ /* 0x000ff0000810d000 */
[----:B------:R-:W0:Y:S02]  /*1d60*/  MUFU.RCP R6, R5 ;  /* 0x0000000500067308 */ /* 0x000e240000001000 */
[----:B0-----:R-:W-:-:S04]  /*1d70*/  FMUL R6, R3, R6 ;  /* 0x0000000603067220 */ /* 0x001fc80000400000 */
[----:B------:R-:W-:-:S04]  /*1d80*/  VIADD R3, R6, 0x2 ;  /* 0x0000000206037836 */ /* 0x000fc80000000000 */
[----:B------:R-:W-:Y:S01]  /*1d90*/  FMUL.RZ R6, R2, R3 ;  /* 0x0000000302067220 */ /* 0x000fe2000040c000 */
[----:B------:R-:W-:Y:S02]  /*1da0*/  IMAD.MOV.U32 R2, RZ, RZ, R8 ;  /* 0x000000ffff027224 */ /* 0x000fe400078e0008 */
[----:B------:R-:W-:-:S03]  /*1db0*/  IMAD.MOV.U32 R3, RZ, RZ, 0x0 ;  /* 0x00000000ff037424 */ /* 0x000fc600078e00ff */
[----:B------:R-:W0:Y:S02]  /*1dc0*/  F2I.U32.TRUNC.NTZ R6, R6 ;  /* 0x0000000600067305 */ /* 0x000e24000020f000 */
[----:B0-----:R-:W-:Y:S01]  /*1dd0*/  LOP3.LUT R7, R6, 0xffff, RZ, 0xc0, !PT ;  /* 0x0000ffff06077812 */ /* 0x001fe200078ec0ff */
[----:B------:R-:W-:Y:S01]  /*1de0*/  @!P0 IMAD.MOV.U32 R7, RZ, RZ, -0x1 ;  /* 0xffffffffff078424 */ /* 0x000fe200078e00ff */
[----:B------:R-:W-:Y:S06]  /*1df0*/  RET.REL.NODEC R2 `(_Z5countPiS_m) ;  /* 0xffffffe002807950 */ /* 0x000fec0003c3ffff */
        .weak           $__internal_1_$__cuda_sm20_div_u64
        .type           $__internal_1_$__cuda_sm20_div_u64,@function
        .size           $__internal_1_$__cuda_sm20_div_u64,(.L_x_27 - $__internal_1_$__cuda_sm20_div_u64)
$__internal_1_$__cuda_sm20_div_u64:
[----:B------:R-:W-:Y:S02]  /*1e00*/  IMAD.MOV.U32 R18, RZ, RZ, R13 ;  /* 0x000000ffff127224 */ /* 0x000fe400078e000d */
[----:B------:R-:W-:-:S04]  /*1e10*/  IMAD.MOV.U32 R19, RZ, RZ, R9 ;  /* 0x000000ffff137224 */ /* 0x000fc800078e0009 */
[----:B------:R-:W0:Y:S08]  /*1e20*/  I2F.U64.RP R15, R18 ;  /* 0x00000012000f7312 */ /* 0x000e300000309000 */
[----:B0-----:R-:W0:Y:S02]  /*1e30*/  MUFU.RCP R15, R15 ;  /* 0x0000000f000f7308 */ /* 0x001e240000001000 */
[----:B0-----:R-:W-:-:S06]  /*1e40*/  VIADD R10, R15, 0x1ffffffe ;  /* 0x1ffffffe0f0a7836 */ /* 0x001fcc0000000000 */
[----:B------:R-:W0:Y:S02]  /*1e50*/  F2I.U64.TRUNC R10, R10 ;  /* 0x0000000a000a7311 */ /* 0x000e24000020d800 */
[----:B0-----:R-:W-:-:S04]  /*1e60*/  IMAD.WIDE.U32 R16, R10, R13, RZ ;  /* 0x0000000d0a107225 */ /* 0x001fc800078e00ff */
[----:B------:R-:W-:Y:S01]  /*1e70*/  IMAD R17, R10, R9, R17 ;  /* 0x000000090a117224 */ /* 0x000fe200078e0211 */
[----:B------:R-:W-:-:S03]  /*1e80*/  IADD3 R21, P0, PT, RZ, -R16, RZ ;  /* 0x80000010ff157210 */ /* 0x000fc60007f1e0ff */
[----:B------:R-:W-:Y:S02]  /*1e90*/  IMAD R17, R11, R13, R17 ;  /* 0x0000000d0b117224 */ /* 0x000fe400078e0211 */
[----:B------:R-:W-:-:S04]  /*1ea0*/  IMAD.HI.U32 R16, R10, R21, RZ ;  /* 0x000000150a107227 */ /* 0x000fc800078e00ff */
[----:B------:R-:W-:Y:S02]  /*1eb0*/  IMAD.X R23, RZ, RZ, ~R17, P0 ;  /* 0x000000ffff177224 */ /* 0x000fe400000e0e11 */
[----:B------:R-:W-:Y:S02]  /*1ec0*/  IMAD.MOV.U32 R17, RZ, RZ, R10 ;  /* 0x000000ffff117224 */ /* 0x000fe400078e000a */
[-C--:B------:R-:W-:Y:S02]  /*1ed0*/  IMAD R19, R11, R23.reuse, RZ ;  /* 0x000000170b137224 */ /* 0x080fe400078e02ff */
[----:B------:R-:W-:-:S04]  /*1ee0*/  IMAD.WIDE.U32 R16, P0, R10, R23, R16 ;  /* 0x000000170a107225 */ /* 0x000fc80007800010 */
[----:B------:R-:W-:-:S04]  /*1ef0*/  IMAD.HI.U32 R15, R11, R23, RZ ;  /* 0x000000170b0f7227 */ /* 0x000fc800078e00ff */
[----:B------:R-:W-:-:S04]  /*1f00*/  IMAD.HI.U32 R16, P1, R11, R21, R16 ;  /* 0x000000150b107227 */ /* 0x000fc80007820010 */
[----:B------:R-:W-:Y:S01]  /*1f10*/  IMAD.X R15, R15, 0x1, R11, P0 ;  /* 0x000000010f0f7824 */ /* 0x000fe200000e060b */
[----:B------:R-:W-:-:S04]  /*1f20*/  IADD3 R17, P2, PT, R19, R16, RZ ;  /* 0x0000001013117210 */ /* 0x000fc80007f5e0ff */
[----:B------:R-:W-:Y:S01]  /*1f30*/  IADD3.X R15, PT, PT, RZ, RZ, R15, P2, P1 ;  /* 0x000000ffff0f7210 */ /* 0x000fe200017e240f */
[----:B------:R-:W-:-:S04]  /*1f40*/  IMAD.WIDE.U32 R10, R17, R13, RZ ;  /* 0x0000000d110a7225 */ /* 0x000fc800078e00ff */
[----:B------:R-:W-:Y:S01]  /*1f50*/  IMAD R16, R17, R9, R11 ;  /* 0x0000000911107224 */ /* 0x000fe200078e020b */
[----:B------:R-:W-:-:S03]  /*1f60*/  IADD3 R11, P0, PT, RZ, -R10, RZ ;  /* 0x8000000aff0b7210 */ /* 0x000fc60007f1e0ff */
[----:B------:R-:W-:Y:S02]  /*1f70*/  IMAD R10, R15, R13, R16 ;  /* 0x0000000d0f0a7224 */ /* 0x000fe400078e0210 */
[----:B------:R-:W-:-:S04]  /*1f80*/  IMAD.HI.U32 R16, R17, R11, RZ ;  /* 0x0000000b11107227 */ /* 0x000fc800078e00ff */
[----:B------:R-:W-:-:S04]  /*1f90*/  IMAD.X R10, RZ, RZ, ~R10, P0 ;  /* 0x000000ffff0a7224 */ /* 0x000fc800000e0e0a */
[----:B------:R-:W-:-:S04]  /*1fa0*/  IMAD.WIDE.U32 R16, P0, R17, R10, R16 ;  /* 0x0000000a11107225 */ /* 0x000fc80007800010 */
[C---:B------:R-:W-:Y:S02]  /*1fb0*/  IMAD R18, R15.reuse, R10, RZ ;  /* 0x0000000a0f127224 */ /* 0x040fe400078e02ff */
[----:B------:R-:W-:-:S04]  /*1fc0*/  IMAD.HI.U32 R17, P1, R15, R11, R16 ;  /* 0x0000000b0f117227 */ /* 0x000fc80007820010 */
[----:B------:R-:W-:Y:S01]  /*1fd0*/  IMAD.HI.U32 R10, R15, R10, RZ ;  /* 0x0000000a0f0a7227 */ /* 0x000fe200078e00ff */
[----:B------:R-:W-:-:S03]  /*1fe0*/  IADD3 R17, P2, PT, R18, R17, RZ ;  /* 0x0000001112117210 */ /* 0x000fc60007f5e0ff */
[----:B------:R-:W-:Y:S02]  /*1ff0*/  IMAD.X R15, R10, 0x1, R15, P0 ;  /* 0x000000010a0f7824 */ /* 0x000fe400000e060f */
[----:B------:R-:W-:-:S03]  /*2000*/  IMAD.HI.U32 R10, R17, R12, RZ ;  /* 0x0000000c110a7227 */ /* 0x000fc600078e00ff */
[----:B------:R-:W-:Y:S01]  /*2010*/  IADD3.X R15, PT, PT, RZ, RZ, R15, P2, P1 ;  /* 0x000000ffff0f7210 */ /* 0x000fe200017e240f */
[----:B------:R-:W-:Y:S02]  /*2020*/  IMAD.MOV.U32 R11, RZ, RZ, RZ ;  /* 0x000000ffff0b7224 */ /* 0x000fe400078e00ff */
[----:B------:R-:W-:-:S04]  /*2030*/  IMAD.WIDE.U32 R10, R17, R14, R10 ;  /* 0x0000000e110a7225 */ /* 0x000fc800078e000a */
[C---:B------:R-:W-:Y:S02]  /*2040*/  IMAD R17, R15.reuse, R14, RZ ;  /* 0x0000000e0f117224 */ /* 0x040fe400078e02ff */
[----:B------:R-:W-:-:S04]  /*2050*/  IMAD.HI.U32 R10, P0, R15, R12, R10 ;  /* 0x0000000c0f0a7227 */ /* 0x000fc8000780000a */
[----:B------:R-:W-:Y:S01]  /*2060*/  IMAD.HI.U32 R15, R15, R14, RZ ;  /* 0x0000000e0f0f7227 */ /* 0x000fe200078e00ff */
[----:B------:R-:W-:-:S03]  /*2070*/  IADD3 R16, P1, PT, R17, R10, RZ ;  /* 0x0000000a11107210 */ /* 0x000fc60007f3e0ff */
[----:B------:R-:W-:Y:S02]  /*2080*/  IMAD.X R15, RZ, RZ, R15, P0 ;  /* 0x000000ffff0f7224 */ /* 0x000fe400000e060f */
[----:B------:R-:W-:-:S04]  /*2090*/  IMAD.WIDE.U32 R10, R16, R13, RZ ;  /* 0x0000000d100a7225 */ /* 0x000fc800078e00ff */
[----:B------:R-:W-:Y:S01]  /*20a0*/  IMAD.X R18, RZ, RZ, R15, P1 ;  /* 0x000000ffff127224 */ /* 0x000fe200008e060f */
[----:B------:R-:W-:Y:S01]  /*20b0*/  IADD3 R12, P1, PT, -R10, R12, RZ ;  /* 0x0000000c0a0c7210 */ /* 0x000fe20007f3e1ff */
[----:B------:R-:W-:-:S03]  /*20c0*/  IMAD R11, R16, R9, R11 ;  /* 0x00000009100b7224 */ /* 0x000fc600078e020b */
[-C--:B------:R-:W-:Y:S01]  /*20d0*/  ISETP.GE.U32.AND P0, PT, R12, R13.reuse, PT ;  /* 0x0000000d0c00720c */ /* 0x080fe20003f06070 */
[----:B------:R-:W-:-:S04]  /*20e0*/  IMAD R11, R18, R13, R11 ;  /* 0x0000000d120b7224 */ /* 0x000fc800078e020b */
[----:B------:R-:W-:Y:S01]  /*20f0*/  IMAD.X R20, R14, 0x1, ~R11, P1 ;  /* 0x000000010e147824 */ /* 0x000fe200008e0e0b */
[CC--:B------:R-:W-:Y:S02]  /*2100*/  IADD3 R10, P1, PT, -R13.reuse, R12.reuse, RZ ;  /* 0x0000000c0d0a7210 */ /* 0x0c0fe40007f3e1ff */
[----:B------:R-:W-:Y:S02]  /*2110*/  IADD3 R11, P2, PT, R16, 0x1, RZ ;  /* 0x00000001100b7810 */ /* 0x000fe40007f5e0ff */
[C---:B------:R-:W-:Y:S01]  /*2120*/  ISETP.GE.U32.AND.EX P0, PT, R20.reuse, R9, PT, P0 ;  /* 0x000000091400720c */ /* 0x040fe20003f06100 */
[----:B------:R-:W-:Y:S01]  /*2130*/  IMAD.X R14, R20, 0x1, ~R9, P1 ;  /* 0x00000001140e7824 */ /* 0x000fe200008e0e09 */
[----:B------:R-:W-:Y:S01]  /*2140*/  ISETP.NE.U32.AND P1, PT, R13, RZ, PT ;  /* 0x000000ff0d00720c */ /* 0x000fe20003f25070 */
[----:B------:R-:W-:Y:S01]  /*2150*/  IMAD.X R15, RZ, RZ, R18, P2 ;  /* 0x000000ffff0f7224 */ /* 0x000fe200010e0612 */
[----:B------:R-:W-:Y:S02]  /*2160*/  SEL R10, R10, R12, P0 ;  /* 0x0000000c0a0a7207 */ /* 0x000fe40000000000 */
[----:B------:R-:W-:-:S02]  /*2170*/  SEL R11, R11, R16, P0 ;  /* 0x000000100b0b7207 */ /* 0x000fc40000000000 */
[----:B------:R-:W-:Y:S02]  /*2180*/  SEL R14, R14, R20, P0 ;  /* 0x000000140e0e7207 */ /* 0x000fe40000000000 */
[----:B------:R-:W-:Y:S02]  /*2190*/  SEL R18, R15, R18, P0 ;  /* 0x000000120f127207 */ /* 0x000fe40000000000 */
[----:B------:R-:W-:Y:S01]  /*21a0*/  ISETP.GE.U32.AND P0, PT, R10, R13, PT ;  /* 0x0000000d0a00720c */ /* 0x000fe20003f06070 */
[----:B------:R-:W-:Y:S01]  /*21b0*/  IMAD.MOV.U32 R10, RZ, RZ, R8 ;  /* 0x000000ffff0a7224 */ /* 0x000fe200078e0008 */
[----:B------:R-:W-:Y:S02]  /*21c0*/  IADD3 R12, P2, PT, R11, 0x1, RZ ;  /* 0x000000010b0c7810 */ /* 0x000fe40007f5e0ff */
[----:B------:R-:W-:Y:S02]  /*21d0*/  ISETP.GE.U32.AND.EX P0, PT, R14, R9, PT, P0 ;  /* 0x000000090e00720c */ /* 0x000fe40003f06100 */
[----:B------:R-:W-:Y:S01]  /*21e0*/  ISETP.NE.AND.EX P1, PT, R9, RZ, PT, P1 ;  /* 0x000000ff0900720c */ /* 0x000fe20003f25310 */
[----:B------:R-:W-:Y:S01]  /*21f0*/  IMAD.X R13, RZ, RZ, R18, P2 ;  /* 0x000000ffff0d7224 */ /* 0x000fe200010e0612 */
[----:B------:R-:W-:Y:S01]  /*2200*/  SEL R12, R12, R11, P0 ;  /* 0x0000000b0c0c7207 */ /* 0x000fe20000000000 */
[----:B------:R-:W-:-:S03]  /*2210*/  IMAD.MOV.U32 R11, RZ, RZ, 0x0 ;  /* 0x00000000ff0b7424 */ /* 0x000fc600078e00ff */
[----:B------:R-:W-:Y:S02]  /*2220*/  SEL R13, R13, R18, P0 ;  /* 0x000000120d0d7207 */ /* 0x000fe40000000000 */
[----:B------:R-:W-:Y:S02]  /*2230*/  SEL R12, R12, 0xffffffff, P1 ;  /* 0xffffffff0c0c7807 */ /* 0x000fe40000800000 */
[----:B------:R-:W-:Y:S01]  /*2240*/  SEL R13, R13, 0xffffffff, P1 ;  /* 0xffffffff0d0d7807 */ /* 0x000fe20000800000 */
[----:B------:R-:W-:Y:S06]  /*2250*/  RET.REL.NODEC R10 `(_Z5countPiS_m) ;  /* 0xffffffdc0a687950 */ /* 0x000fec0003c3ffff */
.L_x_25:
[----:B------:R-:W-:-:S00]  /*2260*/  BRA `(.L_x_25) ;  /* 0xfffffffc00fc7947 */ /* 0x000fc0000383ffff */
[----:B------:R-:W-:-:S00]  /*2270*/  NOP ;  /* 0x0000000000007918 */ /* 0x000fc00000000000 */
        /* <DEDUP_REMOVED lines=8> */
.L_x_27:


//--------------------- .nv.shared._Z5countPiS_m  --------------------------
	.section	.nv.shared._Z5countPiS_m,"aw",@nobits
	.sectionflags	@""
	.align	4
.nv.shared._Z5countPiS_m:
	.zero		2048


//--------------------- .nv.shared.reserved.0     --------------------------
	.section	.nv.shared.reserved.0,"aw",@nobits
	.weak		__nv_reservedSMEM_offset_0_alias
	.size		__nv_reservedSMEM_offset_0_alias, 0, 64
	.other		__nv_reservedSMEM_offset_0_alias,@"STO_CUDA_RESERVED_SHARED STV_DEFAULT"
__nv_reservedSMEM_offset_0_alias:
	.zero		0
	.zero		64


//--------------------- .nv.constant0._Z5countPiS_m --------------------------
	.section	.nv.constant0._Z5countPiS_m,"a",@progbits
	.sectionflags	@""
	.align	4
.nv.constant0._Z5countPiS_m:
	.zero		920


//--------------------- SYMBOLS --------------------------

	.type		.nv.reservedSmem.offset0,@object
	.size		.nv.reservedSmem.offset0,0x4
	.type		.nv.reservedSmem.cap,@object
	.size		.nv.reservedSmem.cap,0x4
